	.target	sm_90a

	.elftype	@"ET_EXEC"


//--------------------- .note.nv.tkinfo           --------------------------
	.section	.note.nv.tkinfo,"",@"SHT_NOTE"
	.sectionflags	@"SHF_NOTE_NV_TKINFO"
	.tkinfo
        /*0018*/ 	.word	0x00000002
        /*0030*/ 	.string	""
        /*0030*/ 	.string	"ptxas"
        /*0030*/ 	.string	"Cuda compilation tools, release 13.0, V13.0.88"
        /*0030*/ 	.string	"Build cuda_13.0.r13.0/compiler.36424714_0"
        /*0030*/ 	.string	"-arch sm_90a -m 64 "



//--------------------- .note.nv.cuinfo           --------------------------
	.section	.note.nv.cuinfo,"",@"SHT_NOTE"
	.sectionflags	@"SHF_NOTE_NV_CUINFO"
        /*0018*/ 	.short	0x0002
        /*001a*/ 	.short	0x005a
        /*001c*/ 	.short	0x0082
	.zero		2


//--------------------- .nv.info                  --------------------------
	.section	.nv.info,"",@"SHT_CUDA_INFO"
	.align	4


	//----- nvinfo : EIATTR_REGCOUNT
	.align		4
        /*0000*/ 	.byte	0x04, 0x2f
        /*0002*/ 	.short	(.L_12 - .L_11)
	.align		4
.L_11:
        /*0004*/ 	.word	index@(_ZN7cutlass13device_kernelINS_4gemm6kernel13GemmUniversalIN4cute5tupleIJiiiiEEENS1_10collective13CollectiveMmaINS1_37MainloopSm90TmaGmmaWarpSpecializedFP8ILi4ENS5_IJNS4_1CILi2EEESB_NSA_ILi1EEEEEENS1_35KernelTmaWarpSpecializedCooperativeEEENS5_IJNSA_ILi256EEENSA_ILi128EEESH_EEENS_12float_e4m3_tENS5_IJlSC_lEEESJ_SK_NS4_8TiledMMAINS4_8MMA_AtomIJNS4_4SM904GMMA31MMA_64x128x32_F32E4M3E4M3_SS_TNILNSO_7ScaleInE1ELSQ_1EEEEEENS4_6LayoutINS5_IJSB_SC_SC_EEENS5_IJSC_NSA_ILi0EEESV_EEEEENS5_IJNS4_10UnderscoreESY_SY_EEEEENS4_23SM90_TMA_LOAD_MULTICASTENS4_14ComposedLayoutINS4_7SwizzleILi3ELi4ELi3EEENS4_18smem_ptr_flag_bitsILi8EEENST_INS5_IJNSA_ILi8EEESH_EEENS5_IJSH_SC_EEEEEEEvNS4_8identityES11_S1B_vS1C_EENS_8epilogue10collective6detail29Sm90TmaWarpSpecializedAdapterINS1F_15DefaultEpilogueISJ_SK_SK_NS1E_6thread17LinearCombinationISJ_Li1EffLNS1J_9ScaleType4KindE0ELNS_15FloatRoundStyleE2ESJ_EENS1_15EpilogueDefaultEEEEEvvEEEEvNT_6ParamsE)
        /*0008*/ 	.word	0x000000a8


	//----- nvinfo : EIATTR_FRAME_SIZE
	.align		4
.L_12:
        /*000c*/ 	.byte	0x04, 0x11
        /*000e*/ 	.short	(.L_14 - .L_13)
	.align		4
.L_13:
        /*0010*/ 	.word	index@(_ZN7cutlass13device_kernelINS_4gemm6kernel13GemmUniversalIN4cute5tupleIJiiiiEEENS1_10collective13CollectiveMmaINS1_37MainloopSm90TmaGmmaWarpSpecializedFP8ILi4ENS5_IJNS4_1CILi2EEESB_NSA_ILi1EEEEEENS1_35KernelTmaWarpSpecializedCooperativeEEENS5_IJNSA_ILi256EEENSA_ILi128EEESH_EEENS_12float_e4m3_tENS5_IJlSC_lEEESJ_SK_NS4_8TiledMMAINS4_8MMA_AtomIJNS4_4SM904GMMA31MMA_64x128x32_F32E4M3E4M3_SS_TNILNSO_7ScaleInE1ELSQ_1EEEEEENS4_6LayoutINS5_IJSB_SC_SC_EEENS5_IJSC_NSA_ILi0EEESV_EEEEENS5_IJNS4_10UnderscoreESY_SY_EEEEENS4_23SM90_TMA_LOAD_MULTICASTENS4_14ComposedLayoutINS4_7SwizzleILi3ELi4ELi3EEENS4_18smem_ptr_flag_bitsILi8EEENST_INS5_IJNSA_ILi8EEESH_EEENS5_IJSH_SC_EEEEEEEvNS4_8identityES11_S1B_vS1C_EENS_8epilogue10collective6detail29Sm90TmaWarpSpecializedAdapterINS1F_15DefaultEpilogueISJ_SK_SK_NS1E_6thread17LinearCombinationISJ_Li1EffLNS1J_9ScaleType4KindE0ELNS_15FloatRoundStyleE2ESJ_EENS1_15EpilogueDefaultEEEEEvvEEEEvNT_6ParamsE)
        /*0014*/ 	.word	0x000000f8


	//----- nvinfo : EIATTR_MIN_STACK_SIZE
	.align		4
.L_14:
        /*0018*/ 	.byte	0x04, 0x12
        /*001a*/ 	.short	(.L_16 - .L_15)
	.align		4
.L_15:
        /*001c*/ 	.word	index@(_ZN7cutlass13device_kernelINS_4gemm6kernel13GemmUniversalIN4cute5tupleIJiiiiEEENS1_10collective13CollectiveMmaINS1_37MainloopSm90TmaGmmaWarpSpecializedFP8ILi4ENS5_IJNS4_1CILi2EEESB_NSA_ILi1EEEEEENS1_35KernelTmaWarpSpecializedCooperativeEEENS5_IJNSA_ILi256EEENSA_ILi128EEESH_EEENS_12float_e4m3_tENS5_IJlSC_lEEESJ_SK_NS4_8TiledMMAINS4_8MMA_AtomIJNS4_4SM904GMMA31MMA_64x128x32_F32E4M3E4M3_SS_TNILNSO_7ScaleInE1ELSQ_1EEEEEENS4_6LayoutINS5_IJSB_SC_SC_EEENS5_IJSC_NSA_ILi0EEESV_EEEEENS5_IJNS4_10UnderscoreESY_SY_EEEEENS4_23SM90_TMA_LOAD_MULTICASTENS4_14ComposedLayoutINS4_7SwizzleILi3ELi4ELi3EEENS4_18smem_ptr_flag_bitsILi8EEENST_INS5_IJNSA_ILi8EEESH_EEENS5_IJSH_SC_EEEEEEEvNS4_8identityES11_S1B_vS1C_EENS_8epilogue10collective6detail29Sm90TmaWarpSpecializedAdapterINS1F_15DefaultEpilogueISJ_SK_SK_NS1E_6thread17LinearCombinationISJ_Li1EffLNS1J_9ScaleType4KindE0ELNS_15FloatRoundStyleE2ESJ_EENS1_15EpilogueDefaultEEEEEvvEEEEvNT_6ParamsE)
        /*0020*/ 	.word	0x000000f8
.L_16:


//--------------------- .nv.compat                --------------------------
	.section	.nv.compat,"",@"SHT_CUDA_COMPAT_INFO"
	.align	4
        /*0000*/ 	.byte	0x02, 0x09, 0x01, 0x00, 0x02, 0x02, 0x04, 0x00, 0x02, 0x05, 0x05, 0x00, 0x03, 0x07, 0x01, 0x01
        /*0010*/ 	.byte	0x02, 0x03, 0x01, 0x00, 0x02, 0x06, 0x01, 0x00, 0x04, 0x0b, 0x08, 0x00, 0x00, 0x00, 0x00, 0x00
        /*0020*/ 	.byte	0x00, 0x00, 0x00, 0x00


//--------------------- .nv.info._ZN7cutlass13device_kernelINS_4gemm6kernel13GemmUniversalIN4cute5tupleIJiiiiEEENS1_10collective13CollectiveMmaINS1_37MainloopSm90TmaGmmaWarpSpecializedFP8ILi4ENS5_IJNS4_1CILi2EEESB_NSA_ILi1EEEEEENS1_35KernelTmaWarpSpecializedCooperativeEEENS5_IJNSA_ILi256EEENSA_ILi128EEESH_EEENS_12float_e4m3_tENS5_IJlSC_lEEESJ_SK_NS4_8TiledMMAINS4_8MMA_AtomIJNS4_4SM904GMMA31MMA_64x128x32_F32E4M3E4M3_SS_TNILNSO_7ScaleInE1ELSQ_1EEEEEENS4_6LayoutINS5_IJSB_SC_SC_EEENS5_IJSC_NSA_ILi0EEESV_EEEEENS5_IJNS4_10UnderscoreESY_SY_EEEEENS4_23SM90_TMA_LOAD_MULTICASTENS4_14ComposedLayoutINS4_7SwizzleILi3ELi4ELi3EEENS4_18smem_ptr_flag_bitsILi8EEENST_INS5_IJNSA_ILi8EEESH_EEENS5_IJSH_SC_EEEEEEEvNS4_8identityES11_S1B_vS1C_EENS_8epilogue10collective6detail29Sm90TmaWarpSpecializedAdapterINS1F_15DefaultEpilogueISJ_SK_SK_NS1E_6thread17LinearCombinationISJ_Li1EffLNS1J_9ScaleType4KindE0ELNS_15FloatRoundStyleE2ESJ_EENS1_15EpilogueDefaultEEEEEvvEEEEvNT_6ParamsE --------------------------
	.section	.nv.info._ZN7cutlass13device_kernelINS_4gemm6kernel13GemmUniversalIN4cute5tupleIJiiiiEEENS1_10collective13CollectiveMmaINS1_37MainloopSm90TmaGmmaWarpSpecializedFP8ILi4ENS5_IJNS4_1CILi2EEESB_NSA_ILi1EEEEEENS1_35KernelTmaWarpSpecializedCooperativeEEENS5_IJNSA_ILi256EEENSA_ILi128EEESH_EEENS_12float_e4m3_tENS5_IJlSC_lEEESJ_SK_NS4_8TiledMMAINS4_8MMA_AtomIJNS4_4SM904GMMA31MMA_64x128x32_F32E4M3E4M3_SS_TNILNSO_7ScaleInE1ELSQ_1EEEEEENS4_6LayoutINS5_IJSB_SC_SC_EEENS5_IJSC_NSA_ILi0EEESV_EEEEENS5_IJNS4_10UnderscoreESY_SY_EEEEENS4_23SM90_TMA_LOAD_MULTICASTENS4_14ComposedLayoutINS4_7SwizzleILi3ELi4ELi3EEENS4_18smem_ptr_flag_bitsILi8EEENST_INS5_IJNSA_ILi8EEESH_EEENS5_IJSH_SC_EEEEEEEvNS4_8identityES11_S1B_vS1C_EENS_8epilogue10collective6detail29Sm90TmaWarpSpecializedAdapterINS1F_15DefaultEpilogueISJ_SK_SK_NS1E_6thread17LinearCombinationISJ_Li1EffLNS1J_9ScaleType4KindE0ELNS_15FloatRoundStyleE2ESJ_EENS1_15EpilogueDefaultEEEEEvvEEEEvNT_6ParamsE,"",@"SHT_CUDA_INFO"
	.sectionflags	@""
	.align	4


	//----- nvinfo : EIATTR_CUDA_API_VERSION
	.align		4
        /*0000*/ 	.byte	0x04, 0x37
        /*0002*/ 	.short	(.L_18 - .L_17)
.L_17:
        /*0004*/ 	.word	0x00000082


	//----- nvinfo : EIATTR_KPARAM_INFO
	.align		4
.L_18:
        /*0008*/ 	.byte	0x04, 0x17
        /*000a*/ 	.short	(.L_20 - .L_19)
.L_19:
        /*000c*/ 	.word	0x00000000
        /*0010*/ 	.short	0x0000
        /*0012*/ 	.short	0x0070
        /*0014*/ 	.byte	0x00, 0xf0, 0x01, 0x10


	//----- nvinfo : EIATTR_SPARSE_MMA_MASK
	.align		4
.L_20:
        /*0018*/ 	.byte	0x03, 0x50
        /*001a*/ 	.short	0x0000


	//----- nvinfo : EIATTR_MAXREG_COUNT
	.align		4
        /*001c*/ 	.byte	0x03, 0x1b
        /*001e*/ 	.short	0x00a8


	//----- nvinfo : EIATTR_NUM_BARRIERS
	.align		4
        /*0020*/ 	.byte	0x02, 0x4c
        /*0022*/ 	.byte	0x01
	.zero		1


	//----- nvinfo : EIATTR_ANNOTATIONS
	.align		4
        /*0024*/ 	.byte	0x04, 0x55
        /*0026*/ 	.short	(.L_22 - .L_21)


	//   ....[0]....
.L_21:
        /*0028*/ 	.word	0x00000001
        /*002c*/ 	.byte	0x10, 0x07, 0x00, 0x00, 0x01, 0x00, 0x00, 0x00, 0x00, 0x08, 0x00, 0x00, 0x01, 0x00, 0x00, 0x00
        /* <DEDUP_REMOVED lines=192> */
        /*0c3c*/ 	.byte	0x20, 0x08, 0x01, 0x00


	//----- nvinfo : EIATTR_MERCURY_ISA_VERSION
	.align		4
.L_22:
        /*0c40*/ 	.byte	0x03, 0x5f
        /*0c42*/ 	.short	0x0101


	//----- nvinfo : EIATTR_INT_WARP_WIDE_INSTR_OFFSETS
	.align		4
        /*0c44*/ 	.byte	0x04, 0x31
        /*0c46*/ 	.short	(.L_24 - .L_23)


	//   ....[0]....
.L_23:
        /*0c48*/ 	.word	0x00000550


	//   ....[1]....
        /*0c4c*/ 	.word	0x00000570


	//   ....[2]....
        /*0c50*/ 	.word	0x000006e0


	//   ....[3]....
        /*0c54*/ 	.word	0x000054f0


	//----- nvinfo : EIATTR_COOP_GROUP_MASK_REGIDS
	.align		4
.L_24:
        /*0c58*/ 	.byte	0x04, 0x29
        /*0c5a*/ 	.short	(.L_26 - .L_25)


	//   ....[0]....
.L_25:
        /*0c5c*/ 	.word	0xffffffff


	//   ....[1]....
        /*0c60*/ 	.word	0xffffffff


	//   ....[2]....
        /*0c64*/ 	.word	0xffffffff


	//   ....[3]....
        /*0c68*/ 	.word	0xffffffff


	//   ....[4]....
        /*0c6c*/ 	.word	0xffffffff


	//   ....[5]....
        /*0c70*/ 	.word	0xffffffff


	//----- nvinfo : EIATTR_COOP_GROUP_INSTR_OFFSETS
	.align		4
.L_26:
        /*0c74*/ 	.byte	0x04, 0x28
        /*0c76*/ 	.short	(.L_28 - .L_27)


	//   ....[0]....
.L_27:
        /*0c78*/ 	.word	0x00000070


	//   ....[1]....
        /*0c7c*/ 	.word	0x00000080


	//   ....[2]....
        /*0c80*/ 	.word	0x000001a0


	//   ....[3]....
        /*0c84*/ 	.word	0x000003c0


	//   ....[4]....
        /*0c88*/ 	.word	0x00000840


	//   ....[5]....
        /*0c8c*/ 	.word	0x000015c0


	//----- nvinfo : EIATTR_REG_RECONFIG
	.align		4
.L_28:
        /*0c90*/ 	.byte	0x01, 0x54
	.zero		2


	//----- nvinfo : EIATTR_MBARRIER_INSTR_OFFSETS
	.align		4
        /*0c94*/ 	.byte	0x04, 0x39
        /*0c96*/ 	.short	(.L_30 - .L_29)


	//   ....[0]....
.L_29:
        /*0c98*/ 	.word	0x00000320
        /*0c9c*/ 	.word	0x000000ff
        /*0ca0*/ 	.word	0x00000000
        /*0ca4*/ 	.short	0x0100
        /*0ca6*/ 	.byte	0x09
	.zero		1


	//   ....[1]....
        /*0ca8*/ 	.word	0x00000330
        /*0cac*/ 	.word	0x000000ff
        /*0cb0*/ 	.word	0x00000020
        /*0cb4*/ 	.short	0x0100
        /*0cb6*/ 	.byte	0x09
	.zero		1


	//   ....[2]....
        /*0cb8*/ 	.word	0x00000340
        /*0cbc*/ 	.word	0x000000ff
        /*0cc0*/ 	.word	0x00000008
        /*0cc4*/ 	.short	0x0100
        /*0cc6*/ 	.byte	0x09
	.zero		1


	//   ....[3]....
        /*0cc8*/ 	.word	0x00000350
        /*0ccc*/ 	.word	0x000000ff
        /*0cd0*/ 	.word	0x00000028
        /*0cd4*/ 	.short	0x0100
        /*0cd6*/ 	.byte	0x09
	.zero		1


	//   ....[4]....
        /*0cd8*/ 	.word	0x00000360
        /*0cdc*/ 	.word	0x000000ff
        /*0ce0*/ 	.word	0x00000010
        /*0ce4*/ 	.short	0x0100
        /*0ce6*/ 	.byte	0x09
	.zero		1


	//   ....[5]....
        /*0ce8*/ 	.word	0x00000370
        /*0cec*/ 	.word	0x000000ff
        /*0cf0*/ 	.word	0x00000030
        /*0cf4*/ 	.short	0x0100
        /*0cf6*/ 	.byte	0x09
	.zero		1


	//   ....[6]....
        /*0cf8*/ 	.word	0x00000380
        /*0cfc*/ 	.word	0x000000ff
        /*0d00*/ 	.word	0x00000018
        /*0d04*/ 	.short	0x0100
        /*0d06*/ 	.byte	0x09
	.zero		1


	//   ....[7]....
        /*0d08*/ 	.word	0x00000390
        /*0d0c*/ 	.word	0x000000ff
        /*0d10*/ 	.word	0x00000038
        /*0d14*/ 	.short	0x0100
        /*0d16*/ 	.byte	0x09
	.zero		1


	//   ....[8]....
        /*0d18*/ 	.word	0x00000770
        /*0d1c*/ 	.word	0x000000ff
        /*0d20*/ 	.word	0x00000050
        /*0d24*/ 	.short	0x0100
        /*0d26*/ 	.byte	0x06
	.zero		1


	//   ....[9]....
        /*0d28*/ 	.word	0x000007e0
        /*0d2c*/ 	.word	0x000000ff
        /*0d30*/ 	.word	0x00000058
        /*0d34*/ 	.short	0x0100
        /*0d36*/ 	.byte	0x06
	.zero		1


	//   ....[10]....
        /*0d38*/ 	.word	0x00001dc0
        /*0d3c*/ 	.word	0x000000ff
        /*0d40*/ 	.word	0x00000000
        /*0d44*/ 	.short	0x010a
        /*0d46*/ 	.byte	0x06
	.zero		1


	//   ....[11]....
        /*0d48*/ 	.word	0x00001e00
        /*0d4c*/ 	.word	0x000000ff
        /*0d50*/ 	.word	0x00000000
        /*0d54*/ 	.short	0x010a
        /*0d56*/ 	.byte	0x06
	.zero		1


	//   ....[12]....
        /*0d58*/ 	.word	0x00003170
        /*0d5c*/ 	.word	0x000000ff
        /*0d60*/ 	.word	0x00000000
        /*0d64*/ 	.short	0x010a
        /*0d66*/ 	.byte	0x10
	.zero		1


	//   ....[13]....
        /*0d68*/ 	.word	0x000031b0
        /*0d6c*/ 	.word	0x000000ff
        /*0d70*/ 	.word	0x00000000
        /*0d74*/ 	.short	0x010a
        /*0d76*/ 	.byte	0x10
	.zero		1


	//   ....[14]....
        /*0d78*/ 	.word	0x00004380
        /*0d7c*/ 	.word	0x000000e5
        /*0d80*/ 	.word	0x00000000
        /*0d84*/ 	.short	0x0101
        /*0d86*/ 	.byte	0x3f
	.zero		1


	//   ....[15]....
        /*0d88*/ 	.word	0x00005590
        /*0d8c*/ 	.word	0x00000018
        /*0d90*/ 	.word	0x00000000
        /*0d94*/ 	.short	0x0101
        /*0d96*/ 	.byte	0x3f
	.zero		1


	//   ....[16]....
        /*0d98*/ 	.word	0x0000f9f0
        /*0d9c*/ 	.word	0x0000000b
        /*0da0*/ 	.word	0x00000020
        /*0da4*/ 	.short	0x010a
        /*0da6*/ 	.byte	0x3f
	.zero		1


	//   ....[17]....
        /*0da8*/ 	.word	0x0000fe30
        /*0dac*/ 	.word	0x00000003
        /*0db0*/ 	.word	0x00000058
        /*0db4*/ 	.short	0x0101
        /*0db6*/ 	.byte	0x3f
	.zero		1


	//   ....[18]....
        /*0db8*/ 	.word	0x00010570
        /*0dbc*/ 	.word	0x00000007
        /*0dc0*/ 	.word	0x00000000
        /*0dc4*/ 	.short	0x010a
        /*0dc6*/ 	.byte	0x3f
	.zero		1


	//   ....[19]....
        /*0dc8*/ 	.word	0x000105f0
        /*0dcc*/ 	.word	0x00000009
        /*0dd0*/ 	.word	0x00000000
        /*0dd4*/ 	.short	0x010a
        /*0dd6*/ 	.byte	0x3f
	.zero		1


	//   ....[20]....
        /*0dd8*/ 	.word	0x00010680
        /*0ddc*/ 	.word	0x00000006
        /*0de0*/ 	.word	0x00000000
        /*0de4*/ 	.short	0x010a
        /*0de6*/ 	.byte	0x3f
	.zero		1


	//   ....[21]....
        /*0de8*/ 	.word	0x00010710
        /*0dec*/ 	.word	0x00000003
        /*0df0*/ 	.word	0x00000000
        /*0df4*/ 	.short	0x010a
        /*0df6*/ 	.byte	0x3f
	.zero		1


	//   ....[22]....
        /*0df8*/ 	.word	0x00010780
        /*0dfc*/ 	.word	0x00000003
        /*0e00*/ 	.word	0x00000000
        /*0e04*/ 	.short	0x010a
        /*0e06*/ 	.byte	0x3f
	.zero		1


	//   ....[23]....
        /*0e08*/ 	.word	0x000107f0
        /*0e0c*/ 	.word	0x00000000
        /*0e10*/ 	.word	0x00000000
        /*0e14*/ 	.short	0x010a
        /*0e16*/ 	.byte	0x3f
	.zero		1


	//   ....[24]....
        /*0e18*/ 	.word	0x000108d0
        /*0e1c*/ 	.word	0x0000000b
        /*0e20*/ 	.word	0x00000020
        /*0e24*/ 	.short	0x010a
        /*0e26*/ 	.byte	0x3f
	.zero		1


	//   ....[25]....
        /*0e28*/ 	.word	0x000109a0
        /*0e2c*/ 	.word	0x00000007
        /*0e30*/ 	.word	0x00000000
        /*0e34*/ 	.short	0x010a
        /*0e36*/ 	.byte	0x3f
	.zero		1


	//   ....[26]....
        /*0e38*/ 	.word	0x000109f0
        /*0e3c*/ 	.word	0x00000009
        /*0e40*/ 	.word	0x00000000
        /*0e44*/ 	.short	0x010a
        /*0e46*/ 	.byte	0x3f
	.zero		1


	//   ....[27]....
        /*0e48*/ 	.word	0x00010a40
        /*0e4c*/ 	.word	0x00000006
        /*0e50*/ 	.word	0x00000000
        /*0e54*/ 	.short	0x010a
        /*0e56*/ 	.byte	0x3f
	.zero		1


	//----- nvinfo : EIATTR_NUM_MBARRIERS
	.align		4
.L_30:
        /*0e58*/ 	.byte	0x03, 0x38
        /*0e5a*/ 	.short	0x000a


	//----- nvinfo : EIATTR_EXIT_INSTR_OFFSETS
	.align		4
        /*0e5c*/ 	.byte	0x04, 0x1c
        /*0e5e*/ 	.short	(.L_32 - .L_31)


	//   ....[0]....
.L_31:
        /*0e60*/ 	.word	0x000009d0


	//   ....[1]....
        /*0e64*/ 	.word	0x00001260


	//   ....[2]....
        /*0e68*/ 	.word	0x0000f000


	//   ....[3]....
        /*0e6c*/ 	.word	0x0000f590


	//   ....[4]....
        /*0e70*/ 	.word	0x00010760


	//----- nvinfo : EIATTR_MAX_THREADS
	.align		4
.L_32:
        /*0e74*/ 	.byte	0x04, 0x05
        /*0e76*/ 	.short	(.L_34 - .L_33)
.L_33:
        /*0e78*/ 	.word	0x00000180
        /*0e7c*/ 	.word	0x00000001
        /*0e80*/ 	.word	0x00000001


	//----- nvinfo : EIATTR_CRS_STACK_SIZE
	.align		4
.L_34:
        /*0e84*/ 	.byte	0x04, 0x1e
        /*0e86*/ 	.short	(.L_36 - .L_35)
.L_35:
        /*0e88*/ 	.word	0x00000000


	//----- nvinfo : EIATTR_CBANK_PARAM_SIZE
	.align		4
.L_36:
        /*0e8c*/ 	.byte	0x03, 0x19
        /*0e8e*/ 	.short	0x0470


	//----- nvinfo : EIATTR_PARAM_CBANK
	.align		4
        /*0e90*/ 	.byte	0x04, 0x0a
        /*0e92*/ 	.short	(.L_38 - .L_37)
	.align		4
.L_37:
        /*0e94*/ 	.word	index@(.nv.constant0._ZN7cutlass13device_kernelINS_4gemm6kernel13GemmUniversalIN4cute5tupleIJiiiiEEENS1_10collective13CollectiveMmaINS1_37MainloopSm90TmaGmmaWarpSpecializedFP8ILi4ENS5_IJNS4_1CILi2EEESB_NSA_ILi1EEEEEENS1_35KernelTmaWarpSpecializedCooperativeEEENS5_IJNSA_ILi256EEENSA_ILi128EEESH_EEENS_12float_e4m3_tENS5_IJlSC_lEEESJ_SK_NS4_8TiledMMAINS4_8MMA_AtomIJNS4_4SM904GMMA31MMA_64x128x32_F32E4M3E4M3_SS_TNILNSO_7ScaleInE1ELSQ_1EEEEEENS4_6LayoutINS5_IJSB_SC_SC_EEENS5_IJSC_NSA_ILi0EEESV_EEEEENS5_IJNS4_10UnderscoreESY_SY_EEEEENS4_23SM90_TMA_LOAD_MULTICASTENS4_14ComposedLayoutINS4_7SwizzleILi3ELi4ELi3EEENS4_18smem_ptr_flag_bitsILi8EEENST_INS5_IJNSA_ILi8EEESH_EEENS5_IJSH_SC_EEEEEEEvNS4_8identityES11_S1B_vS1C_EENS_8epilogue10collective6detail29Sm90TmaWarpSpecializedAdapterINS1F_15DefaultEpilogueISJ_SK_SK_NS1E_6thread17LinearCombinationISJ_Li1EffLNS1J_9ScaleType4KindE0ELNS_15FloatRoundStyleE2ESJ_EENS1_15EpilogueDefaultEEEEEvvEEEEvNT_6ParamsE)
        /*0e98*/ 	.short	0x0210
        /*0e9a*/ 	.short	0x0470


	//----- nvinfo : EIATTR_SW_WAR
	.align		4
.L_38:
        /*0e9c*/ 	.byte	0x04, 0x36
        /*0e9e*/ 	.short	(.L_40 - .L_39)
.L_39:
        /*0ea0*/ 	.word	0x00000008
.L_40:


//--------------------- .nv.callgraph             --------------------------
	.section	.nv.callgraph,"",@"SHT_CUDA_CALLGRAPH"
	.align	4
	.sectionentsize	8
	.align		4
        /*0000*/ 	.word	0x00000000
	.align		4
        /*0004*/ 	.word	0xffffffff
	.align		4
        /*0008*/ 	.word	0x00000000
	.align		4
        /*000c*/ 	.word	0xfffffffe
	.align		4
        /*0010*/ 	.word	0x00000000
	.align		4
        /*0014*/ 	.word	0xfffffffd
	.align		4
        /*0018*/ 	.word	0x00000000
	.align		4
        /*001c*/ 	.word	0xfffffffc


//--------------------- .nv.constant4             --------------------------
	.section	.nv.constant4,"a",@progbits
	.align	8
	.align		8
.nv.constant4:
        /*0000*/ 	.dword	_ZN39_INTERNAL_fe7f47eb_4_k_cu_260aac12_54794cuda3std3__45__cpo5beginE
	.align		8
        /*0008*/ 	.dword	_ZN39_INTERNAL_fe7f47eb_4_k_cu_260aac12_54794cuda3std3__45__cpo3endE
	.align		8
        /*0010*/ 	.dword	_ZN39_INTERNAL_fe7f47eb_4_k_cu_260aac12_54794cuda3std3__45__cpo6cbeginE
	.align		8
        /*0018*/ 	.dword	_ZN39_INTERNAL_fe7f47eb_4_k_cu_260aac12_54794cuda3std3__45__cpo4cendE
	.align		8
        /*0020*/ 	.dword	_ZN39_INTERNAL_fe7f47eb_4_k_cu_260aac12_54794cuda3std3__441_GLOBAL__N__fe7f47eb_4_k_cu_260aac12_54796ignoreE
	.align		8
        /*0028*/ 	.dword	_ZN39_INTERNAL_fe7f47eb_4_k_cu_260aac12_54794cuda3std3__419piecewise_constructE
	.align		8
        /*0030*/ 	.dword	_ZN39_INTERNAL_fe7f47eb_4_k_cu_260aac12_54794cuda3std3__48in_placeE
	.align		8
        /*0038*/ 	.dword	_ZN39_INTERNAL_fe7f47eb_4_k_cu_260aac12_54794cuda3std6ranges3__45__cpo4swapE
	.align		8
        /*0040*/ 	.dword	_ZN39_INTERNAL_fe7f47eb_4_k_cu_260aac12_54794cuda3std6ranges3__45__cpo9iter_moveE
	.align		8
        /*0048*/ 	.dword	_ZN39_INTERNAL_fe7f47eb_4_k_cu_260aac12_54794cute7productE
	.align		8
        /*0050*/ 	.dword	_ZN39_INTERNAL_fe7f47eb_4_k_cu_260aac12_54794cute1_E


//--------------------- .text._ZN7cutlass13device_kernelINS_4gemm6kernel13GemmUniversalIN4cute5tupleIJiiiiEEENS1_10collective13CollectiveMmaINS1_37MainloopSm90TmaGmmaWarpSpecializedFP8ILi4ENS5_IJNS4_1CILi2EEESB_NSA_ILi1EEEEEENS1_35KernelTmaWarpSpecializedCooperativeEEENS5_IJNSA_ILi256EEENSA_ILi128EEESH_EEENS_12float_e4m3_tENS5_IJlSC_lEEESJ_SK_NS4_8TiledMMAINS4_8MMA_AtomIJNS4_4SM904GMMA31MMA_64x128x32_F32E4M3E4M3_SS_TNILNSO_7ScaleInE1ELSQ_1EEEEEENS4_6LayoutINS5_IJSB_SC_SC_EEENS5_IJSC_NSA_ILi0EEESV_EEEEENS5_IJNS4_10UnderscoreESY_SY_EEEEENS4_23SM90_TMA_LOAD_MULTICASTENS4_14ComposedLayoutINS4_7SwizzleILi3ELi4ELi3EEENS4_18smem_ptr_flag_bitsILi8EEENST_INS5_IJNSA_ILi8EEESH_EEENS5_IJSH_SC_EEEEEEEvNS4_8identityES11_S1B_vS1C_EENS_8epilogue10collective6detail29Sm90TmaWarpSpecializedAdapterINS1F_15DefaultEpilogueISJ_SK_SK_NS1E_6thread17LinearCombinationISJ_Li1EffLNS1J_9ScaleType4KindE0ELNS_15FloatRoundStyleE2ESJ_EENS1_15EpilogueDefaultEEEEEvvEEEEvNT_6ParamsE --------------------------
	.section	.text._ZN7cutlass13device_kernelINS_4gemm6kernel13GemmUniversalIN4cute5tupleIJiiiiEEENS1_10collective13CollectiveMmaINS1_37MainloopSm90TmaGmmaWarpSpecializedFP8ILi4ENS5_IJNS4_1CILi2EEESB_NSA_ILi1EEEEEENS1_35KernelTmaWarpSpecializedCooperativeEEENS5_IJNSA_ILi256EEENSA_ILi128EEESH_EEENS_12float_e4m3_tENS5_IJlSC_lEEESJ_SK_NS4_8TiledMMAINS4_8MMA_AtomIJNS4_4SM904GMMA31MMA_64x128x32_F32E4M3E4M3_SS_TNILNSO_7ScaleInE1ELSQ_1EEEEEENS4_6LayoutINS5_IJSB_SC_SC_EEENS5_IJSC_NSA_ILi0EEESV_EEEEENS5_IJNS4_10UnderscoreESY_SY_EEEEENS4_23SM90_TMA_LOAD_MULTICASTENS4_14ComposedLayoutINS4_7SwizzleILi3ELi4ELi3EEENS4_18smem_ptr_flag_bitsILi8EEENST_INS5_IJNSA_ILi8EEESH_EEENS5_IJSH_SC_EEEEEEEvNS4_8identityES11_S1B_vS1C_EENS_8epilogue10collective6detail29Sm90TmaWarpSpecializedAdapterINS1F_15DefaultEpilogueISJ_SK_SK_NS1E_6thread17LinearCombinationISJ_Li1EffLNS1J_9ScaleType4KindE0ELNS_15FloatRoundStyleE2ESJ_EENS1_15EpilogueDefaultEEEEEvvEEEEvNT_6ParamsE,"ax",@progbits
	.align	128
.text._ZN7cutlass13device_kernelINS_4gemm6kernel13GemmUniversalIN4cute5tupleIJiiiiEEENS1_10collective13CollectiveMmaINS1_37MainloopSm90TmaGmmaWarpSpecializedFP8ILi4ENS5_IJNS4_1CILi2EEESB_NSA_ILi1EEEEEENS1_35KernelTmaWarpSpecializedCooperativeEEENS5_IJNSA_ILi256EEENSA_ILi128EEESH_EEENS_12float_e4m3_tENS5_IJlSC_lEEESJ_SK_NS4_8TiledMMAINS4_8MMA_AtomIJNS4_4SM904GMMA31MMA_64x128x32_F32E4M3E4M3_SS_TNILNSO_7ScaleInE1ELSQ_1EEEEEENS4_6LayoutINS5_IJSB_SC_SC_EEENS5_IJSC_NSA_ILi0EEESV_EEEEENS5_IJNS4_10UnderscoreESY_SY_EEEEENS4_23SM90_TMA_LOAD_MULTICASTENS4_14ComposedLayoutINS4_7SwizzleILi3ELi4ELi3EEENS4_18smem_ptr_flag_bitsILi8EEENST_INS5_IJNSA_ILi8EEESH_EEENS5_IJSH_SC_EEEEEEEvNS4_8identityES11_S1B_vS1C_EENS_8epilogue10collective6detail29Sm90TmaWarpSpecializedAdapterINS1F_15DefaultEpilogueISJ_SK_SK_NS1E_6thread17LinearCombinationISJ_Li1EffLNS1J_9ScaleType4KindE0ELNS_15FloatRoundStyleE2ESJ_EENS1_15EpilogueDefaultEEEEEvvEEEEvNT_6ParamsE:
        .type           _ZN7cutlass13device_kernelINS_4gemm6kernel13GemmUniversalIN4cute5tupleIJiiiiEEENS1_10collective13CollectiveMmaINS1_37MainloopSm90TmaGmmaWarpSpecializedFP8ILi4ENS5_IJNS4_1CILi2EEESB_NSA_ILi1EEEEEENS1_35KernelTmaWarpSpecializedCooperativeEEENS5_IJNSA_ILi256EEENSA_ILi128EEESH_EEENS_12float_e4m3_tENS5_IJlSC_lEEESJ_SK_NS4_8TiledMMAINS4_8MMA_AtomIJNS4_4SM904GMMA31MMA_64x128x32_F32E4M3E4M3_SS_TNILNSO_7ScaleInE1ELSQ_1EEEEEENS4_6LayoutINS5_IJSB_SC_SC_EEENS5_IJSC_NSA_ILi0EEESV_EEEEENS5_IJNS4_10UnderscoreESY_SY_EEEEENS4_23SM90_TMA_LOAD_MULTICASTENS4_14ComposedLayoutINS4_7SwizzleILi3ELi4ELi3EEENS4_18smem_ptr_flag_bitsILi8EEENST_INS5_IJNSA_ILi8EEESH_EEENS5_IJSH_SC_EEEEEEEvNS4_8identityES11_S1B_vS1C_EENS_8epilogue10collective6detail29Sm90TmaWarpSpecializedAdapterINS1F_15DefaultEpilogueISJ_SK_SK_NS1E_6thread17LinearCombinationISJ_Li1EffLNS1J_9ScaleType4KindE0ELNS_15FloatRoundStyleE2ESJ_EENS1_15EpilogueDefaultEEEEEvvEEEEvNT_6ParamsE,@function
        .size           _ZN7cutlass13device_kernelINS_4gemm6kernel13GemmUniversalIN4cute5tupleIJiiiiEEENS1_10collective13CollectiveMmaINS1_37MainloopSm90TmaGmmaWarpSpecializedFP8ILi4ENS5_IJNS4_1CILi2EEESB_NSA_ILi1EEEEEENS1_35KernelTmaWarpSpecializedCooperativeEEENS5_IJNSA_ILi256EEENSA_ILi128EEESH_EEENS_12float_e4m3_tENS5_IJlSC_lEEESJ_SK_NS4_8TiledMMAINS4_8MMA_AtomIJNS4_4SM904GMMA31MMA_64x128x32_F32E4M3E4M3_SS_TNILNSO_7ScaleInE1ELSQ_1EEEEEENS4_6LayoutINS5_IJSB_SC_SC_EEENS5_IJSC_NSA_ILi0EEESV_EEEEENS5_IJNS4_10UnderscoreESY_SY_EEEEENS4_23SM90_TMA_LOAD_MULTICASTENS4_14ComposedLayoutINS4_7SwizzleILi3ELi4ELi3EEENS4_18smem_ptr_flag_bitsILi8EEENST_INS5_IJNSA_ILi8EEESH_EEENS5_IJSH_SC_EEEEEEEvNS4_8identityES11_S1B_vS1C_EENS_8epilogue10collective6detail29Sm90TmaWarpSpecializedAdapterINS1F_15DefaultEpilogueISJ_SK_SK_NS1E_6thread17LinearCombinationISJ_Li1EffLNS1J_9ScaleType4KindE0ELNS_15FloatRoundStyleE2ESJ_EENS1_15EpilogueDefaultEEEEEvvEEEEvNT_6ParamsE,(.L_x_332 - _ZN7cutlass13device_kernelINS_4gemm6kernel13GemmUniversalIN4cute5tupleIJiiiiEEENS1_10collective13CollectiveMmaINS1_37MainloopSm90TmaGmmaWarpSpecializedFP8ILi4ENS5_IJNS4_1CILi2EEESB_NSA_ILi1EEEEEENS1_35KernelTmaWarpSpecializedCooperativeEEENS5_IJNSA_ILi256EEENSA_ILi128EEESH_EEENS_12float_e4m3_tENS5_IJlSC_lEEESJ_SK_NS4_8TiledMMAINS4_8MMA_AtomIJNS4_4SM904GMMA31MMA_64x128x32_F32E4M3E4M3_SS_TNILNSO_7ScaleInE1ELSQ_1EEEEEENS4_6LayoutINS5_IJSB_SC_SC_EEENS5_IJSC_NSA_ILi0EEESV_EEEEENS5_IJNS4_10UnderscoreESY_SY_EEEEENS4_23SM90_TMA_LOAD_MULTICASTENS4_14ComposedLayoutINS4_7SwizzleILi3ELi4ELi3EEENS4_18smem_ptr_flag_bitsILi8EEENST_INS5_IJNSA_ILi8EEESH_EEENS5_IJSH_SC_EEEEEEEvNS4_8identityES11_S1B_vS1C_EENS_8epilogue10collective6detail29Sm90TmaWarpSpecializedAdapterINS1F_15DefaultEpilogueISJ_SK_SK_NS1E_6thread17LinearCombinationISJ_Li1EffLNS1J_9ScaleType4KindE0ELNS_15FloatRoundStyleE2ESJ_EENS1_15EpilogueDefaultEEEEEvvEEEEvNT_6ParamsE)
        .other          _ZN7cutlass13device_kernelINS_4gemm6kernel13GemmUniversalIN4cute5tupleIJiiiiEEENS1_10collective13CollectiveMmaINS1_37MainloopSm90TmaGmmaWarpSpecializedFP8ILi4ENS5_IJNS4_1CILi2EEESB_NSA_ILi1EEEEEENS1_35KernelTmaWarpSpecializedCooperativeEEENS5_IJNSA_ILi256EEENSA_ILi128EEESH_EEENS_12float_e4m3_tENS5_IJlSC_lEEESJ_SK_NS4_8TiledMMAINS4_8MMA_AtomIJNS4_4SM904GMMA31MMA_64x128x32_F32E4M3E4M3_SS_TNILNSO_7ScaleInE1ELSQ_1EEEEEENS4_6LayoutINS5_IJSB_SC_SC_EEENS5_IJSC_NSA_ILi0EEESV_EEEEENS5_IJNS4_10UnderscoreESY_SY_EEEEENS4_23SM90_TMA_LOAD_MULTICASTENS4_14ComposedLayoutINS4_7SwizzleILi3ELi4ELi3EEENS4_18smem_ptr_flag_bitsILi8EEENST_INS5_IJNSA_ILi8EEESH_EEENS5_IJSH_SC_EEEEEEEvNS4_8identityES11_S1B_vS1C_EENS_8epilogue10collective6detail29Sm90TmaWarpSpecializedAdapterINS1F_15DefaultEpilogueISJ_SK_SK_NS1E_6thread17LinearCombinationISJ_Li1EffLNS1J_9ScaleType4KindE0ELNS_15FloatRoundStyleE2ESJ_EENS1_15EpilogueDefaultEEEEEvvEEEEvNT_6ParamsE,@"STO_CUDA_ENTRY STV_DEFAULT"
_ZN7cutlass13device_kernelINS_4gemm6kernel13GemmUniversalIN4cute5tupleIJiiiiEEENS1_10collective13CollectiveMmaINS1_37MainloopSm90TmaGmmaWarpSpecializedFP8ILi4ENS5_IJNS4_1CILi2EEESB_NSA_ILi1EEEEEENS1_35KernelTmaWarpSpecializedCooperativeEEENS5_IJNSA_ILi256EEENSA_ILi128EEESH_EEENS_12float_e4m3_tENS5_IJlSC_lEEESJ_SK_NS4_8TiledMMAINS4_8MMA_AtomIJNS4_4SM904GMMA31MMA_64x128x32_F32E4M3E4M3_SS_TNILNSO_7ScaleInE1ELSQ_1EEEEEENS4_6LayoutINS5_IJSB_SC_SC_EEENS5_IJSC_NSA_ILi0EEESV_EEEEENS5_IJNS4_10UnderscoreESY_SY_EEEEENS4_23SM90_TMA_LOAD_MULTICASTENS4_14ComposedLayoutINS4_7SwizzleILi3ELi4ELi3EEENS4_18smem_ptr_flag_bitsILi8EEENST_INS5_IJNSA_ILi8EEESH_EEENS5_IJSH_SC_EEEEEEEvNS4_8identityES11_S1B_vS1C_EENS_8epilogue10collective6detail29Sm90TmaWarpSpecializedAdapterINS1F_15DefaultEpilogueISJ_SK_SK_NS1E_6thread17LinearCombinationISJ_Li1EffLNS1J_9ScaleType4KindE0ELNS_15FloatRoundStyleE2ESJ_EENS1_15EpilogueDefaultEEEEEvvEEEEvNT_6ParamsE:
[----:B------:R-:W0:Y:S02]  /*0000*/  LDC R1, c[0x0][0x28] ;  /* 0x00000a00ff017b82 */ /* 0x000e240000000800 */
[----:B0-----:R-:W-:Y:S01]  /*0010*/  VIADD R1, R1, 0xffffff08 ;  /* 0xffffff0801017836 */ /* 0x001fe20000000000 */
[----:B------:R-:W0:Y:S01]  /*0020*/  S2R R4, SR_TID.X ;  /* 0x0000000000047919 */ /* 0x000e220000002100 */
[----:B------:R-:W-:Y:S01]  /*0030*/  ELECT P0, URZ, PT ;  /* 0x00000000003f782f */ /* 0x000fe20003800000 */
[----:B------:R-:W-:Y:S01]  /*0040*/  BSSY B0, `(.L_x_0) ;  /* 0x0000015000007945 */ /* 0x000fe20003800000 */
[--C-:B0-----:R-:W-:Y:S02]  /*0050*/  SHF.R.U32.HI R0, RZ, 0x5, R4.reuse ;  /* 0x00000005ff007819 */ /* 0x101fe40000011604 */
[----:B------:R-:W-:-:S03]  /*0060*/  SHF.R.U32.HI R2, RZ, 0x7, R4 ;  /* 0x00000007ff027819 */ /* 0x000fc60000011604 */
[----:B------:R-:W0:Y:S04]  /*0070*/  SHFL.IDX PT, R3, R0, RZ, 0x1f ;  /* 0x00001fff00037589 */ /* 0x000e2800000e0000 */
[----:B------:R-:W1:Y:S01]  /*0080*/  SHFL.IDX PT, R2, R2, RZ, 0x1f ;  /* 0x00001fff02027589 */ /* 0x000e6200000e0000 */
[----:B0-----:R-:W-:Y:S02]  /*0090*/  R2UR UR4, R3 ;  /* 0x00000000030472ca */ /* 0x001fe400000e0000 */
[----:B-1----:R-:W-:-:S11]  /*00a0*/  R2UR UR6, R2 ;  /* 0x00000000020672ca */ /* 0x002fd600000e0000 */
[----:B------:R-:W-:Y:S02]  /*00b0*/  USHF.R.S32.HI UR5, URZ, 0x1f, UR4 ;  /* 0x0000001f3f057899 */ /* 0x000fe40008011404 */
[----:B------:R-:W-:Y:S02]  /*00c0*/  ISETP.NE.OR P0, PT, RZ, UR4, !P0 ;  /* 0x00000004ff007c0c */ /* 0x000fe4000c705670 */
[----:B------:R-:W-:-:S04]  /*00d0*/  ULEA.HI UR5, UR5, UR4, URZ, 0x2 ;  /* 0x0000000405057291 */ /* 0x000fc8000f8f103f */
[----:B------:R-:W-:-:S04]  /*00e0*/  ULOP3.LUT UR5, UR5, 0xfffffffc, URZ, 0xc0, !UPT ;  /* 0xfffffffc05057892 */ /* 0x000fc8000f8ec03f */
[----:B------:R-:W-:-:S03]  /*00f0*/  UIADD3 UR8, UR4, -UR5, URZ ;  /* 0x8000000504087290 */ /* 0x000fc6000fffe03f */
[----:B------:R-:W-:Y:S09]  /*0100*/  @P0 BRA `(.L_x_1) ;  /* 0x0000000000200947 */ /* 0x000ff20003800000 */
[----:B------:R-:W-:Y:S02]  /*0110*/  ULDC.64 UR4, c[0x0][0x198] ;  /* 0x0000660000047ab9 */ /* 0x000fe40000000a00 */
[----:B------:R-:W-:Y:S02]  /*0120*/  UIADD3 UR10, UP0, UR4, 0xf0, URZ ;  /* 0x000000f0040a7890 */ /* 0x000fe4000ff1e03f */
[----:B------:R-:W-:Y:S02]  /*0130*/  UIADD3 UR4, UP1, UR4, 0x1f0, URZ ;  /* 0x000001f004047890 */ /* 0x000fe4000ff3e03f */
[----:B------:R-:W-:Y:S02]  /*0140*/  UIADD3.X UR11, URZ, UR5, URZ, UP0, !UPT ;  /* 0x000000053f0b7290 */ /* 0x000fe400087fe43f */
[----:B------:R-:W-:-:S07]  /*0150*/  UIADD3.X UR5, URZ, UR5, URZ, UP1, !UPT ;  /* 0x000000053f057290 */ /* 0x000fce0008ffe43f */
[----:B------:R0:W-:Y:S02]  /*0160*/  UTMACCTL.PF [UR10] ;  /* 0x000000000a0079b9 */ /* 0x0001e40008040000 */
[----:B------:R0:W-:Y:S02]  /*0170*/  UTMACCTL.PF [UR4] ;  /* 0x00000000040079b9 */ /* 0x0001e40008040000 */
[----:B0-----:R-:W-:Y:S01]  /*0180*/  NOP ;  /* 0x0000000000007918 */ /* 0x001fe20000000000 */
.L_x_1:
[----:B------:R-:W-:Y:S05]  /*0190*/  BSYNC B0 ;  /* 0x0000000000007941 */ /* 0x000fea0003800000 */
.L_x_0:
[----:B------:R-:W0:Y:S01]  /*01a0*/  SHFL.IDX PT, R3, R0, RZ, 0x1f ;  /* 0x00001fff00037589 */ /* 0x000e2200000e0000 */
[----:B------:R-:W-:Y:S01]  /*01b0*/  UISETP.NE.AND UP0, UPT, UR8, 0x3, UPT ;  /* 0x000000030800788c */ /* 0x000fe2000bf05270 */
[----:B------:R-:W-:Y:S01]  /*01c0*/  ISETP.NE.AND P1, PT, RZ, UR6, PT ;  /* 0x00000006ff007c0c */ /* 0x000fe2000bf25270 */
[----:B------:R-:W-:Y:S02]  /*01d0*/  UIADD3 UR10, UR6, -0x1, URZ ;  /* 0xffffffff060a7890 */ /* 0x000fe4000fffe03f */
[----:B------:R-:W-:Y:S02]  /*01e0*/  UISETP.EQ.OR UP0, UPT, UR8, URZ, !UP0 ;  /* 0x0000003f0800728c */ /* 0x000fe4000c702670 */
[----:B------:R-:W-:Y:S02]  /*01f0*/  UISETP.GE.U32.AND UP1, UPT, UR10, 0x2, UPT ;  /* 0x000000020a00788c */ /* 0x000fe4000bf26070 */
[----:B------:R-:W-:-:S04]  /*0200*/  UISETP.EQ.AND UP0, UPT, UR6, URZ, UP0 ;  /* 0x0000003f0600728c */ /* 0x000fc80008702270 */
[----:B------:R-:W-:-:S04]  /*0210*/  USEL UR13, URZ, 0x1, !UP0 ;  /* 0x000000013f0d7887 */ /* 0x000fc8000c000000 */
[----:B------:R-:W-:Y:S01]  /*0220*/  USEL UR13, UR13, 0x2, UP1 ;  /* 0x000000020d0d7887 */ /* 0x000fe20008800000 */
[----:B0-----:R-:W-:-:S13]  /*0230*/  ISETP.NE.AND P0, PT, R3, RZ, PT ;  /* 0x000000ff0300720c */ /* 0x001fda0003f05270 */
[----:B------:R-:W-:Y:S05]  /*0240*/  @P0 BRA `(.L_x_2) ;  /* 0x0000000000580947 */ /* 0x000fea0003800000 */
[----:B------:R-:W0:Y:S01]  /*0250*/  S2UR UR9, SR_CgaCtaId ;  /* 0x00000000000979c3 */ /* 0x000e220000008800 */
[----:B------:R-:W-:Y:S01]  /*0260*/  UMOV UR4, 0x400 ;  /* 0x0000040000047882 */ /* 0x000fe20000000000 */
[----:B------:R-:W-:Y:S01]  /*0270*/  UMOV UR5, 0x1 ;  /* 0x0000000100057882 */ /* 0x000fe20000000000 */
[----:B------:R-:W-:Y:S01]  /*0280*/  UMOV UR6, 0x6 ;  /* 0x0000000600067882 */ /* 0x000fe20000000000 */
[----:B------:R-:W-:Y:S01]  /*0290*/  ELECT P0, URZ, PT ;  /* 0x00000000003f782f */ /* 0x000fe20003800000 */
[----:B------:R-:W-:-:S04]  /*02a0*/  UIADD3 UR6, -UR6, 0x100000, URZ ;  /* 0x0010000006067890 */ /* 0x000fc8000fffe13f */
[----:B------:R-:W-:Y:S02]  /*02b0*/  USHF.L.U32 UR7, UR6, 0xb, URZ ;  /* 0x0000000b06077899 */ /* 0x000fe4000800063f */
[----:B------:R-:W-:Y:S02]  /*02c0*/  USHF.L.U32 UR6, UR6, 0x1, URZ ;  /* 0x0000000106067899 */ /* 0x000fe4000800063f */
[----:B0-----:R-:W-:Y:S02]  /*02d0*/  ULEA UR9, UR9, UR4, 0x18 ;  /* 0x0000000409097291 */ /* 0x001fe4000f8ec03f */
[----:B------:R-:W-:-:S04]  /*02e0*/  UIADD3 UR4, -UR5, 0x100000, URZ ;  /* 0x0010000005047890 */ /* 0x000fc8000fffe13f */
[----:B------:R-:W-:Y:S02]  /*02f0*/  USHF.L.U32 UR5, UR4, 0xb, URZ ;  /* 0x0000000b04057899 */ /* 0x000fe4000800063f */
[----:B------:R-:W-:Y:S01]  /*0300*/  USHF.L.U32 UR4, UR4, 0x1, URZ ;  /* 0x0000000104047899 */ /* 0x000fe2000800063f */
[----:B------:R-:W0:Y:S11]  /*0310*/  FENCE.VIEW.ASYNC.S ;  /* 0x00000000000073c6 */ /* 0x000e360000000000 */
[----:B0-----:R0:W1:Y:S01]  /*0320*/  SYNCS.EXCH.64 URZ, [UR9], UR4 ;  /* 0x00000004093f75b2 */ /* 0x0010620008000100 */
[----:B------:R0:W2:Y:S01]  /*0330*/  SYNCS.EXCH.64 URZ, [UR9+0x20], UR6 ;  /* 0x00002006093f75b2 */ /* 0x0000a20008000100 */
[----:B------:R0:W3:Y:S01]  /*0340*/  SYNCS.EXCH.64 URZ, [UR9+0x8], UR4 ;  /* 0x00000804093f75b2 */ /* 0x0000e20008000100 */
[----:B------:R0:W4:Y:S01]  /*0350*/  SYNCS.EXCH.64 URZ, [UR9+0x28], UR6 ;  /* 0x00002806093f75b2 */ /* 0x0001220008000100 */
[----:B------:R0:W0:Y:S01]  /*0360*/  SYNCS.EXCH.64 URZ, [UR9+0x10], UR4 ;  /* 0x00001004093f75b2 */ /* 0x0000220008000100 */
[----:B------:R0:W0:Y:S01]  /*0370*/  SYNCS.EXCH.64 URZ, [UR9+0x30], UR6 ;  /* 0x00003006093f75b2 */ /* 0x0000220008000100 */
[----:B------:R0:W0:Y:S01]  /*0380*/  SYNCS.EXCH.64 URZ, [UR9+0x18], UR4 ;  /* 0x00001804093f75b2 */ /* 0x0000220008000100 */
[----:B------:R0:W0:Y:S01]  /*0390*/  SYNCS.EXCH.64 URZ, [UR9+0x38], UR6 ;  /* 0x00003806093f75b2 */ /* 0x0000220008000100 */
[----:B------:R-:W-:Y:S01]  /*03a0*/  NOP ;  /* 0x0000000000007918 */ /* 0x000fe20000000000 */
.L_x_2:
[----:B------:R-:W-:Y:S01]  /*03b0*/  SHF.R.S32.HI R2, RZ, 0x1f, R4 ;  /* 0x0000001fff027819 */ /* 0x000fe20000011404 */
[----:B------:R-:W5:Y:S01]  /*03c0*/  SHFL.IDX PT, R0, R0, RZ, 0x1f ;  /* 0x00001fff00007589 */ /* 0x000f6200000e0000 */
[----:B0-----:R-:W0:Y:S01]  /*03d0*/  S2UR UR9, SR_CTAID.X ;  /* 0x00000000000979c3 */ /* 0x001e220000002500 */
[----:B------:R-:W-:Y:S02]  /*03e0*/  ELECT P0, URZ, PT ;  /* 0x00000000003f782f */ /* 0x000fe40003800000 */
[----:B------:R-:W-:Y:S01]  /*03f0*/  LEA.HI R2, R2, R4, RZ, 0x7 ;  /* 0x0000000402027211 */ /* 0x000fe200078f38ff */
[----:B------:R-:W-:Y:S01]  /*0400*/  ULDC UR4, c[0x0][0x150] ;  /* 0x0000540000047ab9 */ /* 0x000fe20000000800 */
[----:B------:R-:W-:Y:S01]  /*0410*/  SHF.R.S32.HI R6, RZ, 0x1f, R3 ;  /* 0x0000001fff067819 */ /* 0x000fe20000011403 */
[----:B------:R-:W-:Y:S01]  /*0420*/  NOP ;  /* 0x0000000000007918 */ /* 0x000fe20000000000 */
[----:B------:R-:W-:Y:S01]  /*0430*/  LOP3.LUT R2, R2, 0xffffff80, RZ, 0xc0, !PT ;  /* 0xffffff8002027812 */ /* 0x000fe200078ec0ff */
[----:B------:R-:W-:Y:S01]  /*0440*/  NOP ;  /* 0x0000000000007918 */ /* 0x000fe20000000000 */
[----:B------:R-:W-:Y:S01]  /*0450*/  LEA.HI R6, R6, R3, RZ, 0x2 ;  /* 0x0000000306067211 */ /* 0x000fe200078f10ff */
[----:B------:R-:W1:Y:S02]  /*0460*/  LDC R8, c[0x0][0x144] ;  /* 0x00005100ff087b82 */ /* 0x000e640000000800 */
[----:B------:R-:W-:Y:S01]  /*0470*/  IMAD.IADD R4, R4, 0x1, -R2 ;  /* 0x0000000104047824 */ /* 0x000fe200078e0a02 */
[----:B------:R-:W-:Y:S01]  /*0480*/  LOP3.LUT R6, R6, 0x3ffffffc, RZ, 0xc0, !PT ;  /* 0x3ffffffc06067812 */ /* 0x000fe200078ec0ff */
[----:B------:R-:W2:Y:S03]  /*0490*/  S2R R2, SR_CTAID.Y ;  /* 0x0000000000027919 */ /* 0x000ea60000002600 */
[----:B------:R-:W-:Y:S01]  /*04a0*/  SHF.R.S32.HI R5, RZ, 0x1f, R4 ;  /* 0x0000001fff057819 */ /* 0x000fe20000011404 */
[----:B------:R-:W-:Y:S01]  /*04b0*/  IMAD.IADD R6, R3, 0x1, -R6 ;  /* 0x0000000103067824 */ /* 0x000fe200078e0a06 */
[----:B------:R-:W3:Y:S02]  /*04c0*/  LDC R11, c[0x0][0x148] ;  /* 0x00005200ff0b7b82 */ /* 0x000ee40000000800 */
[----:B------:R-:W-:-:S02]  /*04d0*/  LEA.HI R5, R5, R4, RZ, 0x3 ;  /* 0x0000000405057211 */ /* 0x000fc400078f18ff */
[----:B-----5:R-:W-:Y:S02]  /*04e0*/  ISETP.NE.OR P0, PT, R0, RZ, !P0 ;  /* 0x000000ff0000720c */ /* 0x020fe40004705670 */
[--C-:B------:R-:W-:Y:S02]  /*04f0*/  SHF.R.S32.HI R0, RZ, 0x3, R5.reuse ;  /* 0x00000003ff007819 */ /* 0x100fe40000011405 */
[----:B------:R-:W-:Y:S02]  /*0500*/  SHF.R.S32.HI R5, RZ, 0x1f, R5 ;  /* 0x0000001fff057819 */ /* 0x000fe40000011405 */
[----:B0-----:R-:W-:Y:S02]  /*0510*/  I2FP.F32.U32 R7, UR9 ;  /* 0x0000000900077c45 */ /* 0x001fe40008201000 */
[----:B------:R-:W-:-:S03]  /*0520*/  LEA.HI R5, R5, R0, RZ, 0x2 ;  /* 0x0000000005057211 */ /* 0x000fc600078f10ff */
[----:B------:R-:W-:Y:S01]  /*0530*/  FMUL R7, R7, UR4 ;  /* 0x0000000407077c20 */ /* 0x000fe20008400000 */
[----:B------:R-:W-:Y:S01]  /*0540*/  LOP3.LUT R5, R5, 0xfffffffc, RZ, 0xc0, !PT ;  /* 0xfffffffc05057812 */ /* 0x000fe200078ec0ff */
[----:B------:R-:W-:Y:S01]  /*0550*/  VOTEU.ALL UP0, P0 ;  /* 0x00000000003f7886 */ /* 0x000fe20000000000 */
[----:B------:R-:W-:Y:S01]  /*0560*/  ULDC UR4, c[0x0][0x154] ;  /* 0x0000550000047ab9 */ /* 0x000fe20000000800 */
[----:B------:R-:W-:Y:S02]  /*0570*/  VOTEU.ALL UP1, P0 ;  /* 0x00000000003f7886 */ /* 0x000fe40000020000 */
[----:B------:R-:W0:Y:S01]  /*0580*/  F2I.U32.TRUNC.NTZ R7, R7 ;  /* 0x0000000700077305 */ /* 0x000e22000020f000 */
[----:B------:R-:W-:Y:S01]  /*0590*/  IMAD.IADD R5, R0, 0x1, -R5 ;  /* 0x0000000100057824 */ /* 0x000fe200078e0a05 */
[----:B------:R-:W5:Y:S01]  /*05a0*/  @!UP0 S2UR UR7, SR_CgaCtaId ;  /* 0x00000000000789c3 */ /* 0x000f620000008800 */
[----:B------:R-:W-:Y:S02]  /*05b0*/  @!UP0 UMOV UR6, 0x400 ;  /* 0x0000040000068882 */ /* 0x000fe40000000000 */
[----:B------:R-:W-:Y:S01]  /*05c0*/  IMAD R5, R6, 0x4, R5 ;  /* 0x0000000406057824 */ /* 0x000fe200078e0205 */
[----:B--2---:R-:W-:-:S04]  /*05d0*/  I2FP.F32.U32 R9, R2 ;  /* 0x0000000200097245 */ /* 0x004fc80000201000 */
[----:B------:R-:W-:Y:S01]  /*05e0*/  LEA.HI R0, R5, R5, RZ, 0x1 ;  /* 0x0000000505007211 */ /* 0x000fe200078f08ff */
[----:B------:R-:W-:Y:S01]  /*05f0*/  FMUL R9, R9, UR4 ;  /* 0x0000000409097c20 */ /* 0x000fe20008400000 */
[----:B------:R-:W-:Y:S02]  /*0600*/  UMOV UR4, 0x20 ;  /* 0x0000002000047882 */ /* 0x000fe40000000000 */
[----:B------:R-:W-:Y:S01]  /*0610*/  LOP3.LUT R6, R0, 0xfffffffe, RZ, 0xc0, !PT ;  /* 0xfffffffe00067812 */ /* 0x000fe200078ec0ff */
[----:B0-----:R-:W-:Y:S01]  /*0620*/  IMAD.MOV R13, RZ, RZ, -R7 ;  /* 0x000000ffff0d7224 */ /* 0x001fe200078e0a07 */
[----:B------:R-:W-:-:S04]  /*0630*/  @!UP0 UIADD3 UR4, -UR4, 0x100000, URZ ;  /* 0x0010000004048890 */ /* 0x000fc8000fffe13f */
[----:B------:R-:W-:Y:S02]  /*0640*/  @!UP0 USHF.L.U32 UR5, UR4, 0xb, URZ ;  /* 0x0000000b04058899 */ /* 0x000fe4000800063f */
[----:B------:R-:W-:Y:S01]  /*0650*/  @!UP0 USHF.L.U32 UR4, UR4, 0x1, URZ ;  /* 0x0000000104048899 */ /* 0x000fe2000800063f */
[----:B------:R-:W0:Y:S01]  /*0660*/  F2I.U32.TRUNC.NTZ R9, R9 ;  /* 0x0000000900097305 */ /* 0x000e22000020f000 */
[----:B-1----:R-:W-:Y:S02]  /*0670*/  IMAD R0, R8, R13, UR9 ;  /* 0x0000000908007e24 */ /* 0x002fe4000f8e020d */
[C---:B------:R-:W-:Y:S02]  /*0680*/  IMAD.IADD R7, R5.reuse, 0x1, -R6 ;  /* 0x0000000105077824 */ /* 0x040fe400078e0a06 */
[----:B------:R-:W-:-:S03]  /*0690*/  IMAD.SHL.U32 R6, R5, 0x4, RZ ;  /* 0x0000000405067824 */ /* 0x000fc600078e00ff */
[----:B------:R-:W-:Y:S01]  /*06a0*/  ISETP.NE.AND P2, PT, R7, R0, PT ;  /* 0x000000000700720c */ /* 0x000fe20003f45270 */
[----:B-----5:R-:W-:Y:S01]  /*06b0*/  @!UP0 ULEA UR6, UR7, UR6, 0x18 ;  /* 0x0000000607068291 */ /* 0x020fe2000f8ec03f */
[----:B------:R-:W-:Y:S01]  /*06c0*/  LOP3.LUT R10, R5, 0xc, R6, 0x78, !PT ;  /* 0x0000000c050a7812 */ /* 0x000fe200078e7806 */
[----:B------:R-:W1:Y:S01]  /*06d0*/  LDC R7, c[0x0][0x140] ;  /* 0x00005000ff077b82 */ /* 0x000e620000000800 */
[----:B------:R-:W-:Y:S01]  /*06e0*/  VOTEU.ALL UP0, P0 ;  /* 0x00000000003f7886 */ /* 0x000fe20000000000 */
[----:B------:R-:W-:Y:S01]  /*06f0*/  LOP3.LUT P0, RZ, R4, 0x7, RZ, 0xc0, !PT ;  /* 0x0000000704ff7812 */ /* 0x000fe2000780c0ff */
[----:B0-----:R-:W-:Y:S01]  /*0700*/  IMAD.MOV R12, RZ, RZ, -R9 ;  /* 0x000000ffff0c7224 */ /* 0x001fe200078e0a09 */
[----:B------:R0:W-:Y:S01]  /*0710*/  STL [R1+0x74], R10 ;  /* 0x0000740a01007387 */ /* 0x0001e20000100800 */
[----:B------:R-:W-:Y:S01]  /*0720*/  IMAD.MOV.U32 R4, RZ, RZ, 0x1 ;  /* 0x00000001ff047424 */ /* 0x000fe200078e00ff */
[----:B------:R-:W-:Y:S01]  /*0730*/  ISETP.LT.U32.AND P0, PT, R10, 0x4, !P0 ;  /* 0x000000040a00780c */ /* 0x000fe20004701070 */
[----:B---3--:R-:W-:-:S03]  /*0740*/  IMAD R6, R11, R12, R2 ;  /* 0x0000000c0b067224 */ /* 0x008fc600078e0202 */
[----:B------:R-:W-:Y:S01]  /*0750*/  @P2 LEA.HI R5, R10, R10, RZ, 0x1 ;  /* 0x0000000a0a052211 */ /* 0x000fe200078f08ff */
[----:B------:R-:W2:Y:S02]  /*0760*/  FENCE.VIEW.ASYNC.S ;  /* 0x00000000000073c6 */ /* 0x000ea40000000000 */
[----:B--2---:R0:W2:Y:S01]  /*0770*/  @!UP0 SYNCS.EXCH.64 URZ, [UR6+0x50], UR4 ;  /* 0x00005004063f85b2 */ /* 0x0040a20008000100 */
[----:B------:R-:W-:-:S04]  /*0780*/  @P2 SHF.R.S32.HI R5, RZ, 0x1, R5 ;  /* 0x00000001ff052819 */ /* 0x000fc80000011405 */
[----:B------:R-:W-:Y:S02]  /*0790*/  @P2 ISETP.NE.AND P3, PT, R5, R6, PT ;  /* 0x000000060500220c */ /* 0x000fe40003f65270 */
[----:B------:R-:W-:Y:S02]  /*07a0*/  SEL R5, RZ, 0x1, !P0 ;  /* 0x00000001ff057807 */ /* 0x000fe40004000000 */
[----:B------:R-:W-:Y:S02]  /*07b0*/  @P2 SEL R4, RZ, 0x1, P3 ;  /* 0x00000001ff042807 */ /* 0x000fe40001800000 */
[----:B-1----:R-:W-:Y:S02]  /*07c0*/  ISETP.EQ.U32.AND P5, PT, R7, 0x1, PT ;  /* 0x000000010700780c */ /* 0x002fe40003fa2070 */
[----:B------:R-:W-:Y:S01]  /*07d0*/  LOP3.LUT R4, R4, R5, RZ, 0xc0, !PT ;  /* 0x0000000504047212 */ /* 0x000fe200078ec0ff */
[----:B------:R0:W1:Y:S01]  /*07e0*/  @!UP1 SYNCS.EXCH.64 URZ, [UR6+0x58], UR4 ;  /* 0x00005804063f95b2 */ /* 0x0000620008000100 */
[----:B------:R-:W-:-:S03]  /*07f0*/  NOP ;  /* 0x0000000000007918 */ /* 0x000fc60000000000 */
[----:B------:R0:W-:Y:S06]  /*0800*/  STL [R1+0x70], R4 ;  /* 0x0000700401007387 */ /* 0x0001ec0000100800 */
[----:B--2---:R-:W-:Y:S05]  /*0810*/  @!P5 BRA `(.L_x_3) ;  /* 0x000000000008d947 */ /* 0x004fea0003800000 */
[----:B-1--4-:R-:W-:Y:S01]  /*0820*/  UCGABAR_ARV ;  /* 0x00000000000079c7 */ /* 0x012fe20008000000 */
[----:B------:R-:W-:Y:S05]  /*0830*/  BRA `(.L_x_4) ;  /* 0x0000000000047947 */ /* 0x000fea0003800000 */
.L_x_3:
[----:B-1--4-:R-:W-:Y:S01]  /*0840*/  NOP ;  /* 0x0000000000007918 */ /* 0x012fe20000000000 */
.L_x_4:
[----:B------:R-:W1:Y:S01]  /*0850*/  LDC R3, c[0x0][0x65c] ;  /* 0x00019700ff037b82 */ /* 0x000e620000000800 */
[----:B0-----:R-:W-:Y:S02]  /*0860*/  IMAD.U32 R4, RZ, RZ, UR9 ;  /* 0x00000009ff047e24 */ /* 0x001fe4000f8e00ff */
[----:B------:R-:W-:Y:S01]  /*0870*/  IMAD.MOV.U32 R5, RZ, RZ, RZ ;  /* 0x000000ffff057224 */ /* 0x000fe200078e00ff */
[----:B-1----:R-:W-:-:S13]  /*0880*/  ISETP.NE.AND P4, PT, R3, 0x1, PT ;  /* 0x000000010300780c */ /* 0x002fda0003f85270 */
[----:B------:R-:W0:Y:S01]  /*0890*/  @P4 LDC R7, c[0x0][0x10] ;  /* 0x00000400ff074b82 */ /* 0x000e220000000800 */
[----:B------:R-:W-:Y:S02]  /*08a0*/  @P4 IMAD.MOV.U32 R3, RZ, RZ, RZ ;  /* 0x000000ffff034224 */ /* 0x000fe400078e00ff */
[----:B------:R-:W-:-:S05]  /*08b0*/  @P4 IMAD.MOV.U32 R13, RZ, RZ, RZ ;  /* 0x000000ffff0d4224 */ /* 0x000fca00078e00ff */
[----:B------:R-:W1:Y:S01]  /*08c0*/  @!P4 LDC R9, c[0x0][0xc] ;  /* 0x00000300ff09cb82 */ /* 0x000e620000000800 */
[----:B0-----:R-:W-:-:S04]  /*08d0*/  @P4 IMAD.WIDE.U32 R6, R7, UR9, R2 ;  /* 0x0000000907064c25 */ /* 0x001fc8000f8e0002 */
[----:B------:R-:W-:Y:S02]  /*08e0*/  @P4 IMAD.MOV.U32 R19, RZ, RZ, R6 ;  /* 0x000000ffff134224 */ /* 0x000fe400078e0006 */
[----:B------:R-:W-:Y:S02]  /*08f0*/  @P4 IMAD.IADD R23, R7, 0x1, R13 ;  /* 0x0000000107174824 */ /* 0x000fe400078e020d */
[----:B-1----:R-:W-:-:S04]  /*0900*/  @!P4 IMAD.WIDE.U32 R4, R2, R9, R4 ;  /* 0x000000090204c225 */ /* 0x002fc800078e0004 */
[----:B------:R-:W-:Y:S02]  /*0910*/  @!P4 IMAD.MOV.U32 R19, RZ, RZ, R4 ;  /* 0x000000ffff13c224 */ /* 0x000fe400078e0004 */
[----:B------:R-:W-:-:S03]  /*0920*/  @!P4 IMAD.MOV.U32 R23, RZ, RZ, R5 ;  /* 0x000000ffff17c224 */ /* 0x000fc600078e0005 */
[----:B------:R0:W-:Y:S04]  /*0930*/  STL [R1+0x7c], R19 ;  /* 0x00007c1301007387 */ /* 0x0001e80000100800 */
[----:B------:R0:W-:Y:S01]  /*0940*/  STL [R1+0x78], R23 ;  /* 0x0000781701007387 */ /* 0x0001e20000100800 */
[----:B------:R-:W-:Y:S05]  /*0950*/  @!P5 BRA `(.L_x_5) ;  /* 0x00000000000cd947 */ /* 0x000fea0003800000 */
[----:B------:R-:W-:Y:S01]  /*0960*/  UCGABAR_WAIT ;  /* 0x0000000000007dc7 */ /* 0x000fe20008000000 */
[----:B------:R-:W-:Y:S01]  /*0970*/  CCTL.IVALL ;  /* 0x00000000ff00798f */ /* 0x000fe20002000000 */
[----:B------:R-:W-:Y:S05]  /*0980*/  BRA `(.L_x_6) ;  /* 0x0000000000047947 */ /* 0x000fea0003800000 */
.L_x_5:
[----:B------:R-:W-:Y:S06]  /*0990*/  BAR.SYNC.DEFER_BLOCKING 0x0 ;  /* 0x0000000000007b1d */ /* 0x000fec0000010000 */
.L_x_6:
[----:B------:R-:W-:Y:S05]  /*09a0*/  @!P1 BRA `(.L_x_7) ;  /* 0x000000e400989947 */ /* 0x000fea0003800000 */
[----:B------:R-:W-:-:S06]  /*09b0*/  UISETP.GT.U32.AND UP0, UPT, UR10, 0x1, UPT ;  /* 0x000000010a00788c */ /* 0x000fcc000bf04070 */
[----:B------:R-:W-:-:S13]  /*09c0*/  PLOP3.LUT P0, PT, PT, PT, UP0, 0x80, 0x0 ;  /* 0x000000000000781c */ /* 0x000fda0003f0f008 */
[----:B------:R-:W-:Y:S05]  /*09d0*/  @P0 EXIT ;  /* 0x000000000000094d */ /* 0x000fea0003800000 */
[----:B------:R-:W-:Y:S01]  /*09e0*/  IMAD.MOV.U32 R6, RZ, RZ, -0x1 ;  /* 0xffffffffff067424 */ /* 0x000fe200078e00ff */
[----:B------:R-:W-:Y:S01]  /*09f0*/  ULDC.64 UR4, c[0x0][0x650] ;  /* 0x0001940000047ab9 */ /* 0x000fe20000000a00 */
[----:B------:R-:W-:Y:S01]  /*0a00*/  IMAD.MOV.U32 R5, RZ, RZ, -0x1 ;  /* 0xffffffffff057424 */ /* 0x000fe200078e00ff */
[----:B------:R-:W-:Y:S01]  /*0a10*/  ISETP.GE.U32.AND P0, PT, R19, UR4, PT ;  /* 0x0000000413007c0c */ /* 0x000fe2000bf06070 */
[----:B------:R-:W-:Y:S01]  /*0a20*/  UMOV UR12, 0xffffffff ;  /* 0xffffffff000c7882 */ /* 0x000fe20000000000 */
[----:B------:R1:W-:Y:S01]  /*0a30*/  STL [R1+0x84], R6 ;  /* 0x0000840601007387 */ /* 0x0003e20000100800 */
[----:B------:R-:W-:Y:S02]  /*0a40*/  PRMT R4, RZ, 0x7610, R4 ;  /* 0x00007610ff047816 */ /* 0x000fe40000000004 */
[----:B------:R-:W-:Y:S01]  /*0a50*/  ISETP.GE.U32.AND.EX P0, PT, R23, UR5, PT, P0 ;  /* 0x0000000517007c0c */ /* 0x000fe2000bf06100 */
[----:B------:R1:W-:-:S12]  /*0a60*/  STL [R1+0x80], R5 ;  /* 0x0000800501007387 */ /* 0x0003d80000100800 */
[----:B-1----:R-:W-:Y:S05]  /*0a70*/  @P0 BRA `(.L_x_8) ;  /* 0x0000000400380947 */ /* 0x002fea0003800000 */
[----:B------:R-:W1:Y:S01]  /*0a80*/  LDC.64 R14, c[0x0][0x628] ;  /* 0x00018a00ff0e7b82 */ /* 0x000e620000000a00 */
[----:B------:R-:W-:Y:S02]  /*0a90*/  IMAD.MOV.U32 R4, RZ, RZ, R19 ;  /* 0x000000ffff047224 */ /* 0x000fe400078e0013 */
[----:B------:R-:W-:-:S05]  /*0aa0*/  IMAD.MOV.U32 R5, RZ, RZ, R23 ;  /* 0x000000ffff057224 */ /* 0x000fca00078e0017 */
[----:B------:R-:W2:Y:S08]  /*0ab0*/  LDC R10, c[0x0][0x630] ;  /* 0x00018c00ff0a7b82 */ /* 0x000eb00000000800 */
[----:B------:R-:W3:Y:S01]  /*0ac0*/  LDC.64 R16, c[0x0][0x620] ;  /* 0x00018800ff107b82 */ /* 0x000ee20000000a00 */
[----:B-1----:R-:W-:-:S04]  /*0ad0*/  ISETP.NE.U32.AND P0, PT, R14, RZ, PT ;  /* 0x000000ff0e00720c */ /* 0x002fc80003f05070 */
[----:B------:R-:W-:-:S13]  /*0ae0*/  ISETP.NE.AND.EX P0, PT, R15, RZ, PT, P0 ;  /* 0x000000ff0f00720c */ /* 0x000fda0003f05300 */
[----:B--23--:R-:W-:Y:S05]  /*0af0*/  @!P0 BRA `(.L_x_9) ;  /* 0x0000000000288947 */ /* 0x00cfea0003800000 */
[----:B------:R-:W1:Y:S02]  /*0b00*/  LDC R9, c[0x0][0x634] ;  /* 0x00018d00ff097b82 */ /* 0x000e640000000800 */
[----:B-1----:R-:W-:-:S05]  /*0b10*/  IADD3 R9, P0, R19, R9, RZ ;  /* 0x0000000913097210 */ /* 0x002fca0007f1e0ff */
[----:B------:R-:W-:-:S04]  /*0b20*/  IMAD.X R13, RZ, RZ, R23, P0 ;  /* 0x000000ffff0d7224 */ /* 0x000fc800000e0617 */
[----:B------:R-:W-:-:S04]  /*0b30*/  IMAD.WIDE.U32 R4, R13, R14, RZ ;  /* 0x0000000e0d047225 */ /* 0x000fc800078e00ff */
[----:B------:R-:W-:-:S04]  /*0b40*/  IMAD.WIDE.U32 R6, P0, R9, R15, R4 ;  /* 0x0000000f09067225 */ /* 0x000fc80007800004 */
[----:B------:R-:W-:-:S04]  /*0b50*/  IMAD.WIDE.U32 R4, R9, R14, RZ ;  /* 0x0000000e09047225 */ /* 0x000fc800078e00ff */
[----:B------:R-:W-:Y:S01]  /*0b60*/  IMAD.X R9, RZ, RZ, RZ, P0 ;  /* 0x000000ffff097224 */ /* 0x000fe200000e06ff */
[----:B------:R-:W-:Y:S01]  /*0b70*/  IADD3 RZ, P0, R5, R6, RZ ;  /* 0x0000000605ff7210 */ /* 0x000fe20007f1e0ff */
[----:B------:R-:W-:-:S04]  /*0b80*/  IMAD.MOV.U32 R8, RZ, RZ, R7 ;  /* 0x000000ffff087224 */ /* 0x000fc800078e0007 */
[----:B------:R-:W-:-:S08]  /*0b90*/  IMAD.WIDE.U32.X R4, R13, R15, R8, P0 ;  /* 0x0000000f0d047225 */ /* 0x000fd000000e0408 */
.L_x_9:
[----:B------:R-:W1:Y:S01]  /*0ba0*/  LDC.64 R20, c[0x0][0x640] ;  /* 0x00019000ff147b82 */ /* 0x000e620000000a00 */
[-C--:B------:R-:W-:Y:S01]  /*0bb0*/  SHF.R.U64 R22, R4, R10.reuse, R5 ;  /* 0x0000000a04167219 */ /* 0x080fe20000001205 */
[----:B------:R-:W-:Y:S01]  /*0bc0*/  IMAD.MOV.U32 R4, RZ, RZ, R19 ;  /* 0x000000ffff047224 */ /* 0x000fe200078e0013 */
[----:B------:R-:W-:Y:S01]  /*0bd0*/  SHF.R.U32.HI R3, RZ, R10, R5 ;  /* 0x0000000aff037219 */ /* 0x000fe20000011605 */
[----:B------:R-:W-:Y:S01]  /*0be0*/  IMAD.MOV.U32 R5, RZ, RZ, R23 ;  /* 0x000000ffff057224 */ /* 0x000fe200078e0017 */
[----:B------:R-:W-:Y:S01]  /*0bf0*/  IADD3 R7, P0, RZ, -R22, RZ ;  /* 0x80000016ff077210 */ /* 0x000fe20007f1e0ff */
[----:B0-----:R-:W-:Y:S02]  /*0c00*/  IMAD R23, R11, R12, R2 ;  /* 0x0000000c0b177224 */ /* 0x001fe400078e0202 */
[----:B------:R-:W0:Y:S01]  /*0c10*/  LDC R8, c[0x0][0x618] ;  /* 0x00018600ff087b82 */ /* 0x000e220000000800 */
[----:B------:R-:W-:Y:S02]  /*0c20*/  IMAD.MOV.U32 R11, RZ, RZ, 0x1 ;  /* 0x00000001ff0b7424 */ /* 0x000fe400078e00ff */
[----:B------:R-:W-:-:S02]  /*0c30*/  IMAD.X R3, RZ, RZ, ~R3, P0 ;  /* 0x000000ffff037224 */ /* 0x000fc400000e0e03 */
[----:B------:R-:W-:-:S03]  /*0c40*/  IMAD.WIDE.U32 R4, R7, R16, R4 ;  /* 0x0000001007047225 */ /* 0x000fc600078e0004 */
[----:B------:R-:W2:Y:S01]  /*0c50*/  LDC R14, c[0x0][0x608] ;  /* 0x00018200ff0e7b82 */ /* 0x000ea20000000800 */
[----:B------:R-:W-:-:S04]  /*0c60*/  IMAD R6, R3, R16, RZ ;  /* 0x0000001003067224 */ /* 0x000fc800078e02ff */
[----:B------:R-:W-:-:S03]  /*0c70*/  IMAD R3, R7, R17, R6 ;  /* 0x0000001107037224 */ /* 0x000fc600078e0206 */
[----:B------:R-:W3:Y:S01]  /*0c80*/  LDC R18, c[0x0][0x658] ;  /* 0x00019600ff127b82 */ /* 0x000ee20000000800 */
[----:B------:R-:W-:Y:S01]  /*0c90*/  IMAD.IADD R3, R5, 0x1, R3 ;  /* 0x0000000105037824 */ /* 0x000fe200078e0203 */
[----:B-1----:R-:W-:Y:S01]  /*0ca0*/  ISETP.NE.U32.AND P0, PT, R20, RZ, PT ;  /* 0x000000ff1400720c */ /* 0x002fe20003f05070 */
[----:B------:R-:W-:-:S03]  /*0cb0*/  IMAD.MOV.U32 R5, RZ, RZ, -0x1 ;  /* 0xffffffffff057424 */ /* 0x000fc600078e00ff */
[----:B------:R-:W-:Y:S02]  /*0cc0*/  ISETP.NE.AND.EX P0, PT, R21, RZ, PT, P0 ;  /* 0x000000ff1500720c */ /* 0x000fe40003f05300 */
[----:B------:R-:W1:Y:S01]  /*0cd0*/  LDC R13, c[0x0][0x600] ;  /* 0x00018000ff0d7b82 */ /* 0x000e620000000800 */
[-CC-:B0-----:R-:W-:Y:S02]  /*0ce0*/  SHF.R.U64 R10, R4, R8.reuse, R3.reuse ;  /* 0x00000008040a7219 */ /* 0x181fe40000001203 */
[----:B------:R-:W-:-:S05]  /*0cf0*/  SHF.R.U32.HI R3, RZ, R8, R3 ;  /* 0x00000008ff037219 */ /* 0x000fca0000011603 */
[----:B------:R-:W0:Y:S01]  /*0d00*/  LDC R15, c[0x0][0x648] ;  /* 0x00019200ff0f7b82 */ /* 0x000e220000000800 */
[-CC-:B--2---:R-:W-:Y:S02]  /*0d10*/  SHF.R.U64 R19, R10, R14.reuse, R3.reuse ;  /* 0x0000000e0a137219 */ /* 0x184fe40000001203 */
[----:B------:R-:W-:-:S05]  /*0d20*/  SHF.R.U32.HI R3, RZ, R14, R3 ;  /* 0x0000000eff037219 */ /* 0x000fca0000011603 */
[----:B------:R-:W2:Y:S01]  /*0d30*/  LDC R17, c[0x0][0x638] ;  /* 0x00018e00ff117b82 */ /* 0x000ea20000000800 */
[-C--:B---3--:R-:W-:Y:S02]  /*0d40*/  SHF.L.U32 R2, R5, R18.reuse, RZ ;  /* 0x0000001205027219 */ /* 0x088fe400000006ff */
[--C-:B------:R-:W-:Y:S02]  /*0d50*/  SHF.R.U64 R12, R19, R18, R3.reuse ;  /* 0x00000012130c7219 */ /* 0x100fe40000001203 */
[----:B------:R-:W-:Y:S02]  /*0d60*/  LOP3.LUT R8, RZ, R2, RZ, 0x33, !PT ;  /* 0x00000002ff087212 */ /* 0x000fe400078e33ff */
[----:B------:R-:W-:Y:S01]  /*0d70*/  SHF.R.U32.HI R3, RZ, R18, R3 ;  /* 0x00000012ff037219 */ /* 0x000fe20000011603 */
[----:B------:R-:W3:Y:S01]  /*0d80*/  LDC R16, c[0x0][0x610] ;  /* 0x00018400ff107b82 */ /* 0x000ee20000000800 */
[----:B------:R-:W-:Y:S01]  /*0d90*/  IMAD.MOV.U32 R2, RZ, RZ, R12 ;  /* 0x000000ffff027224 */ /* 0x000fe200078e000c */
[----:B------:R-:W-:Y:S06]  /*0da0*/  @!P0 BRA `(.L_x_10) ;  /* 0x0000000000288947 */ /* 0x000fec0003800000 */
[----:B------:R-:W4:Y:S02]  /*0db0*/  LDC R7, c[0x0][0x64c] ;  /* 0x00019300ff077b82 */ /* 0x000f240000000800 */
[----:B----4-:R-:W-:-:S05]  /*0dc0*/  IADD3 R7, P0, R12, R7, RZ ;  /* 0x000000070c077210 */ /* 0x010fca0007f1e0ff */
        /* <DEDUP_REMOVED lines=8> */
.L_x_10:
[----:B0-----:R-:W-:Y:S01]  /*0e50*/  SHF.R.U64 R4, R2, R15, R3 ;  /* 0x0000000f02047219 */ /* 0x001fe20000001203 */
[----:B-1----:R-:W-:Y:S01]  /*0e60*/  VIADD R5, R13, 0xffffffff ;  /* 0xffffffff0d057836 */ /* 0x002fe20000000000 */
[----:B------:R-:W-:Y:S02]  /*0e70*/  SHF.L.U32 R2, R11, R18, RZ ;  /* 0x000000120b027219 */ /* 0x000fe400000006ff */
[----:B------:R-:W-:Y:S01]  /*0e80*/  LOP3.LUT R3, R19, R8, RZ, 0xc0, !PT ;  /* 0x0000000813037212 */ /* 0x000fe200078ec0ff */
[----:B------:R-:W-:Y:S01]  /*0e90*/  IMAD.MOV R6, RZ, RZ, -R4 ;  /* 0x000000ffff067224 */ /* 0x000fe200078e0a04 */
[----:B------:R-:W-:Y:S02]  /*0ea0*/  SEL R0, R0, R23, !P4 ;  /* 0x0000001700007207 */ /* 0x000fe40006000000 */
[----:B------:R-:W-:Y:S01]  /*0eb0*/  LOP3.LUT R5, R10, R5, RZ, 0xc0, !PT ;  /* 0x000000050a057212 */ /* 0x000fe200078ec0ff */
[----:B------:R-:W-:Y:S01]  /*0ec0*/  IMAD R3, R2, R4, R3 ;  /* 0x0000000402037224 */ /* 0x000fe200078e0203 */
[----:B------:R-:W-:Y:S01]  /*0ed0*/  R2UR UR12, R22 ;  /* 0x00000000160c72ca */ /* 0x000fe200000e0000 */
[----:B--2---:R-:W-:-:S02]  /*0ee0*/  IMAD R2, R6, R17, R12 ;  /* 0x0000001106027224 */ /* 0x004fc400078e020c */
[----:B---3--:R-:W-:Y:S02]  /*0ef0*/  IMAD R0, R3, R16, R0 ;  /* 0x0000001003007224 */ /* 0x008fe400078e0200 */
[----:B------:R-:W-:Y:S02]  /*0f00*/  IMAD R3, R2, R13, R5 ;  /* 0x0000000d02037224 */ /* 0x000fe400078e0205 */
[----:B------:R-:W-:-:S03]  /*0f10*/  IMAD.MOV.U32 R4, RZ, RZ, 0x1 ;  /* 0x00000001ff047424 */ /* 0x000fc600078e00ff */
[----:B------:R-:W-:Y:S02]  /*0f20*/  SEL R2, R3, R0, !P4 ;  /* 0x0000000003027207 */ /* 0x000fe40006000000 */
[----:B------:R-:W-:-:S03]  /*0f30*/  SEL R0, R0, R3, !P4 ;  /* 0x0000000300007207 */ /* 0x000fc60006000000 */
[----:B------:R1:W-:Y:S04]  /*0f40*/  STL [R1+0x80], R2 ;  /* 0x0000800201007387 */ /* 0x0003e80000100800 */
[----:B------:R1:W-:Y:S02]  /*0f50*/  STL [R1+0x84], R0 ;  /* 0x0000840001007387 */ /* 0x0003e40000100800 */
.L_x_8:
[----:B------:R-:W-:-:S08]  /*0f60*/  NOP ;  /* 0x0000000000007918 */ /* 0x000fd00000000000 */
[----:B------:R-:W2:Y:S02]  /*0f70*/  USETMAXREG.TRY_ALLOC.CTAPOOL UP0, 0xe8 ;  /* 0x000000e8000079c8 */ /* 0x000ea40008000600 */
[----:B--2---:R-:W-:-:S13]  /*0f80*/  PLOP3.LUT P0, PT, PT, PT, UP0, 0x80, 0x0 ;  /* 0x000000000000781c */ /* 0x004fda0003f0f008 */
[----:B------:R-:W-:Y:S05]  /*0f90*/  @!P0 BRA `(.L_x_8) ;  /* 0xfffffffc00f08947 */ /* 0x000fea000383ffff */
[----:B------:R-:W-:Y:S01]  /*0fa0*/  ULDC.64 UR4, c[0x0][0x598] ;  /* 0x0001660000047ab9 */ /* 0x000fe20000000a00 */
[----:B------:R-:W-:Y:S01]  /*0fb0*/  ULDC.64 UR14, c[0x0][0x208] ;  /* 0x00008200000e7ab9 */ /* 0x000fe20000000a00 */
[----:B------:R-:W-:-:S04]  /*0fc0*/  ISETP.NE.U32.AND P0, PT, RZ, UR4, PT ;  /* 0x00000004ff007c0c */ /* 0x000fc8000bf05070 */
[----:B------:R-:W-:-:S13]  /*0fd0*/  ISETP.NE.AND.EX P0, PT, RZ, UR5, PT, P0 ;  /* 0x00000005ff007c0c */ /* 0x000fda000bf05300 */
[----:B------:R-:W-:Y:S05]  /*0fe0*/  @!P0 BRA `(.L_x_11) ;  /* 0x0000000000208947 */ /* 0x000fea0003800000 */
[----:B-1----:R-:W1:Y:S02]  /*0ff0*/  LDC.64 R2, c[0x0][0x598] ;  /* 0x00016600ff027b82 */ /* 0x002e640000000a00 */
[----:B-1----:R-:W2:Y:S02]  /*1000*/  LDG.E.64 R2, desc[UR14][R2.64] ;  /* 0x0000000e02027981 */ /* 0x002ea4000c1e1b00 */
[----:B--2---:R-:W-:-:S04]  /*1010*/  ISETP.NE.U32.AND P0, PT, R2, RZ, PT ;  /* 0x000000ff0200720c */ /* 0x004fc80003f05070 */
[----:B------:R-:W-:-:S13]  /*1020*/  ISETP.NE.AND.EX P0, PT, R3, RZ, PT, P0 ;  /* 0x000000ff0300720c */ /* 0x000fda0003f05300 */
[----:B------:R-:W-:Y:S05]  /*1030*/  @!P0 BRA `(.L_x_11) ;  /* 0x00000000000c8947 */ /* 0x000fea0003800000 */
[----:B------:R-:W2:Y:S02]  /*1040*/  LD.E R2, desc[UR14][R2.64] ;  /* 0x0000000e02027980 */ /* 0x000ea4000c101900 */
[----:B--2---:R-:W-:Y:S01]  /*1050*/  R2UR UR20, R2 ;  /* 0x00000000021472ca */ /* 0x004fe200000e0000 */
[----:B------:R-:W-:-:S14]  /*1060*/  BRA `(.L_x_12) ;  /* 0x0000000000247947 */ /* 0x000fdc0003800000 */
.L_x_11:
[----:B------:R-:W-:Y:S02]  /*1070*/  ULDC.64 UR4, c[0x0][0x588] ;  /* 0x0001620000047ab9 */ /* 0x000fe40000000a00 */
[----:B------:R-:W-:-:S04]  /*1080*/  ISETP.NE.U32.AND P0, PT, RZ, UR4, PT ;  /* 0x00000004ff007c0c */ /* 0x000fc8000bf05070 */
[----:B------:R-:W-:-:S13]  /*1090*/  ISETP.NE.AND.EX P0, PT, RZ, UR5, PT, P0 ;  /* 0x00000005ff007c0c */ /* 0x000fda000bf05300 */
[----:B------:R-:W-:Y:S05]  /*10a0*/  @!P0 BRA `(.L_x_13) ;  /* 0x0000000000108947 */ /* 0x000fea0003800000 */
[----:B-1----:R-:W1:Y:S02]  /*10b0*/  LDC.64 R2, c[0x0][0x588] ;  /* 0x00016200ff027b82 */ /* 0x002e640000000a00 */
[----:B-1----:R-:W2:Y:S02]  /*10c0*/  LDG.E R2, desc[UR14][R2.64] ;  /* 0x0000000e02027981 */ /* 0x002ea4000c1e1900 */
[----:B--2---:R-:W-:Y:S01]  /*10d0*/  R2UR UR20, R2 ;  /* 0x00000000021472ca */ /* 0x004fe200000e0000 */
[----:B------:R-:W-:-:S14]  /*10e0*/  BRA `(.L_x_12) ;  /* 0x0000000000047947 */ /* 0x000fdc0003800000 */
.L_x_13:
[----:B------:R-:W-:-:S05]  /*10f0*/  ULDC UR20, c[0x0][0x580] ;  /* 0x0001600000147ab9 */ /* 0x000fca0000000800 */
.L_x_12:
[----:B------:R-:W-:Y:S02]  /*1100*/  ULDC.64 UR4, c[0x0][0x5a0] ;  /* 0x0001680000047ab9 */ /* 0x000fe40000000a00 */
        /* <DEDUP_REMOVED lines=11> */
.L_x_14:
        /* <DEDUP_REMOVED lines=8> */
.L_x_16:
[----:B------:R-:W-:-:S05]  /*1240*/  ULDC UR21, c[0x0][0x584] ;  /* 0x0001610000157ab9 */ /* 0x000fca0000000800 */
.L_x_15:
[----:B------:R-:W-:-:S13]  /*1250*/  LOP3.LUT P0, RZ, R4, 0xff, RZ, 0xc0, !PT ;  /* 0x000000ff04ff7812 */ /* 0x000fda000780c0ff */
[----:B------:R-:W-:Y:S05]  /*1260*/  @!P0 EXIT ;  /* 0x000000000000894d */ /* 0x000fea0003800000 */
[----:B------:R-:W-:Y:S01]  /*1270*/  ULDC UR4, c[0x0][0x28c] ;  /* 0x0000a30000047ab9 */ /* 0x000fe20000000800 */
[----:B------:R-:W-:Y:S02]  /*1280*/  ULOP3.LUT UR22, UR13, 0x1, URZ, 0xfc, !UPT ;  /* 0x000000010d167892 */ /* 0x000fe4000f8efc3f */
[----:B------:R-:W-:-:S04]  /*1290*/  UIADD3 UR4, UR4, 0x7f, URZ ;  /* 0x0000007f04047890 */ /* 0x000fc8000fffe03f */
[----:B------:R-:W-:-:S04]  /*12a0*/  USHF.R.S32.HI UR5, URZ, 0x1f, UR4 ;  /* 0x0000001f3f057899 */ /* 0x000fc80008011404 */
[----:B------:R-:W-:-:S03]  /*12b0*/  ULEA.HI UR5, UR5, UR4, URZ, 0x7 ;  /* 0x0000000405057291 */ /* 0x000fc6000f8f383f */
[----:B------:R-:W-:Y:S01]  /*12c0*/  UMOV UR4, URZ ;  /* 0x0000003f00047c82 */ /* 0x000fe20008000000 */
[----:B------:R-:W-:-:S03]  /*12d0*/  USHF.R.S32.HI UR9, URZ, 0x7, UR5 ;  /* 0x000000073f097899 */ /* 0x000fc60008011405 */
[----:B------:R-:W-:-:S09]  /*12e0*/  UMOV UR5, URZ ;  /* 0x0000003f00057c82 */ /* 0x000fd20008000000 */
.L_x_297:
[----:B-1----:R-:W1:Y:S01]  /*12f0*/  S2R R0, SR_TID.X ;  /* 0x0000000000007919 */ /* 0x002e620000002100 */
[----:B--2---:R-:W2:Y:S01]  /*1300*/  S2UR UR18, SR_CgaCtaId ;  /* 0x00000000001279c3 */ /* 0x004ea20000008800 */
[----:B------:R-:W-:Y:S01]  /*1310*/  UMOV UR17, 0x400 ;  /* 0x0000040000117882 */ /* 0x000fe20000000000 */
[----:B------:R-:W-:Y:S01]  /*1320*/  UMOV UR6, URZ ;  /* 0x0000003f00067c82 */ /* 0x000fe20008000000 */
[----:B------:R-:W-:Y:S01]  /*1330*/  STL [R1+0x6c], RZ ;  /* 0x00006cff01007387 */ /* 0x000fe20000100800 */
[----:B------:R-:W-:Y:S01]  /*1340*/  UMOV UR7, URZ ;  /* 0x0000003f00077c82 */ /* 0x000fe20008000000 */
[----:B------:R-:W-:Y:S01]  /*1350*/  UMOV UR8, URZ ;  /* 0x0000003f00087c82 */ /* 0x000fe20008000000 */
[----:B------:R-:W-:Y:S01]  /*1360*/  UMOV UR23, UR5 ;  /* 0x0000000500177c82 */ /* 0x000fe20008000000 */
[----:B------:R-:W-:Y:S01]  /*1370*/  STL [R1+0x68], RZ ;  /* 0x000068ff01007387 */ /* 0x000fe20000100800 */
[----:B---3--:R-:W3:Y:S01]  /*1380*/  LDC R2, c[0x0][0x28c] ;  /* 0x0000a300ff027b82 */ /* 0x008ee20000000800 */
[----:B------:R-:W-:Y:S01]  /*1390*/  UMOV UR24, UR4 ;  /* 0x0000000400187c82 */ /* 0x000fe20008000000 */
[----:B------:R-:W-:Y:S01]  /*13a0*/  CS2R R4, SRZ ;  /* 0x0000000000047805 */ /* 0x000fe2000001ff00 */
[----:B------:R-:W-:Y:S01]  /*13b0*/  STL [R1+0x64], RZ ;  /* 0x000064ff01007387 */ /* 0x000fe20000100800 */
[----:B------:R-:W-:-:S02]  /*13c0*/  CS2R R6, SRZ ;  /* 0x0000000000067805 */ /* 0x000fc4000001ff00 */
[----:B------:R-:W-:Y:S02]  /*13d0*/  CS2R R8, SRZ ;  /* 0x0000000000087805 */ /* 0x000fe4000001ff00 */
[----:B------:R-:W-:Y:S01]  /*13e0*/  CS2R R10, SRZ ;  /* 0x00000000000a7805 */ /* 0x000fe2000001ff00 */
[----:B------:R-:W-:Y:S01]  /*13f0*/  STL [R1+0x60], RZ ;  /* 0x000060ff01007387 */ /* 0x000fe20000100800 */
[----:B------:R-:W-:Y:S02]  /*1400*/  CS2R R12, SRZ ;  /* 0x00000000000c7805 */ /* 0x000fe4000001ff00 */
[----:B------:R-:W-:Y:S02]  /*1410*/  CS2R R14, SRZ ;  /* 0x00000000000e7805 */ /* 0x000fe4000001ff00 */
[----:B------:R-:W-:Y:S01]  /*1420*/  CS2R R16, SRZ ;  /* 0x0000000000107805 */ /* 0x000fe2000001ff00 */
[----:B------:R-:W-:Y:S01]  /*1430*/  STL [R1+0x5c], RZ ;  /* 0x00005cff01007387 */ /* 0x000fe20000100800 */
[----:B0-----:R-:W-:-:S02]  /*1440*/  CS2R R18, SRZ ;  /* 0x0000000000127805 */ /* 0x001fc4000001ff00 */
[----:B------:R-:W-:Y:S02]  /*1450*/  CS2R R20, SRZ ;  /* 0x0000000000147805 */ /* 0x000fe4000001ff00 */
[----:B------:R-:W-:Y:S01]  /*1460*/  CS2R R22, SRZ ;  /* 0x0000000000167805 */ /* 0x000fe2000001ff00 */
[----:B------:R-:W-:Y:S01]  /*1470*/  STL [R1+0x58], RZ ;  /* 0x000058ff01007387 */ /* 0x000fe20000100800 */
[----:B------:R-:W-:Y:S02]  /*1480*/  CS2R R152, SRZ ;  /* 0x0000000000987805 */ /* 0x000fe4000001ff00 */
[----:B------:R-:W-:Y:S02]  /*1490*/  CS2R R154, SRZ ;  /* 0x00000000009a7805 */ /* 0x000fe4000001ff00 */
[----:B------:R-:W-:Y:S01]  /*14a0*/  CS2R R156, SRZ ;  /* 0x00000000009c7805 */ /* 0x000fe2000001ff00 */
[----:B------:R-:W-:Y:S01]  /*14b0*/  STL [R1+0x54], RZ ;  /* 0x000054ff01007387 */ /* 0x000fe20000100800 */
[----:B------:R-:W-:-:S02]  /*14c0*/  CS2R R158, SRZ ;  /* 0x00000000009e7805 */ /* 0x000fc4000001ff00 */
[----:B------:R-:W-:Y:S02]  /*14d0*/  CS2R R160, SRZ ;  /* 0x0000000000a07805 */ /* 0x000fe4000001ff00 */
[----:B------:R-:W-:Y:S02]  /*14e0*/  CS2R R162, SRZ ;  /* 0x0000000000a27805 */ /* 0x000fe4000001ff00 */
[----:B-1----:R-:W-:Y:S01]  /*14f0*/  LOP3.LUT R0, R0, 0x80, RZ, 0xc0, !PT ;  /* 0x0000008000007812 */ /* 0x002fe200078ec0ff */
[----:B------:R-:W-:Y:S01]  /*1500*/  STL [R1+0x50], RZ ;  /* 0x000050ff01007387 */ /* 0x000fe20000100800 */
[----:B---3--:R-:W-:Y:S02]  /*1510*/  ISETP.GE.AND P0, PT, R2, 0x1, PT ;  /* 0x000000010200780c */ /* 0x008fe40003f06270 */
[----:B------:R-:W-:Y:S02]  /*1520*/  CS2R R2, SRZ ;  /* 0x0000000000027805 */ /* 0x000fe4000001ff00 */
[----:B------:R-:W-:Y:S01]  /*1530*/  SHF.R.U32.HI R0, RZ, 0x7, R0 ;  /* 0x00000007ff007819 */ /* 0x000fe20000011600 */
        /* <DEDUP_REMOVED lines=8> */
[----:B------:R-:W0:Y:S01]  /*15c0*/  SHFL.IDX PT, R0, R0, RZ, 0x1f ;  /* 0x00001fff00007589 */ /* 0x000e2200000e0000 */
[----:B------:R-:W-:-:S02]  /*15d0*/  CS2R R176, SRZ ;  /* 0x0000000000b07805 */ /* 0x000fc4000001ff00 */
[----:B------:R-:W-:Y:S02]  /*15e0*/  CS2R R178, SRZ ;  /* 0x0000000000b27805 */ /* 0x000fe4000001ff00 */
[----:B------:R-:W-:Y:S01]  /*15f0*/  CS2R R180, SRZ ;  /* 0x0000000000b47805 */ /* 0x000fe2000001ff00 */
[----:B------:R1:W-:Y:S01]  /*1600*/  STL [R1+0x44], RZ ;  /* 0x000044ff01007387 */ /* 0x0003e20000100800 */
[----:B------:R-:W-:Y:S02]  /*1610*/  CS2R R182, SRZ ;  /* 0x0000000000b67805 */ /* 0x000fe4000001ff00 */
[----:B------:R-:W-:Y:S02]  /*1620*/  CS2R R184, SRZ ;  /* 0x0000000000b87805 */ /* 0x000fe4000001ff00 */
[----:B------:R-:W-:Y:S01]  /*1630*/  CS2R R186, SRZ ;  /* 0x0000000000ba7805 */ /* 0x000fe2000001ff00 */
[----:B------:R1:W-:Y:S01]  /*1640*/  STL [R1+0x40], RZ ;  /* 0x000040ff01007387 */ /* 0x0003e20000100800 */
        /* <DEDUP_REMOVED lines=14> */
[----:B------:R-:W-:Y:S02]  /*1730*/  CS2R R210, SRZ ;  /* 0x0000000000d27805 */ /* 0x000fe4000001ff00 */
[----:B0-----:R-:W-:Y:S01]  /*1740*/  R2UR UR10, R0 ;  /* 0x00000000000a72ca */ /* 0x001fe200000e0000 */
[----:B------:R1:W-:Y:S01]  /*1750*/  STL [R1+0x30], RZ ;  /* 0x000030ff01007387 */ /* 0x0003e20000100800 */
[----:B------:R-:W-:Y:S01]  /*1760*/  IMAD.MOV.U32 R0, RZ, RZ, RZ ;  /* 0x000000ffff007224 */ /* 0x000fe200078e00ff */
[----:B------:R-:W-:-:S02]  /*1770*/  CS2R R212, SRZ ;  /* 0x0000000000d47805 */ /* 0x000fc4000001ff00 */
[----:B------:R-:W-:Y:S01]  /*1780*/  CS2R R214, SRZ ;  /* 0x0000000000d67805 */ /* 0x000fe2000001ff00 */
[----:B------:R1:W-:Y:S01]  /*1790*/  STL [R1+0x2c], RZ ;  /* 0x00002cff01007387 */ /* 0x0003e20000100800 */
[----:B------:R-:W-:Y:S02]  /*17a0*/  CS2R R216, SRZ ;  /* 0x0000000000d87805 */ /* 0x000fe4000001ff00 */
[----:B------:R-:W-:Y:S02]  /*17b0*/  CS2R R218, SRZ ;  /* 0x0000000000da7805 */ /* 0x000fe4000001ff00 */
[----:B------:R-:W-:Y:S01]  /*17c0*/  CS2R R220, SRZ ;  /* 0x0000000000dc7805 */ /* 0x000fe2000001ff00 */
[----:B------:R1:W-:Y:S01]  /*17d0*/  STL [R1+0x28], RZ ;  /* 0x000028ff01007387 */ /* 0x0003e20000100800 */
[----:B------:R-:W-:Y:S02]  /*17e0*/  CS2R R222, SRZ ;  /* 0x0000000000de7805 */ /* 0x000fe4000001ff00 */
[----:B------:R-:W-:-:S02]  /*17f0*/  CS2R R224, SRZ ;  /* 0x0000000000e07805 */ /* 0x000fc4000001ff00 */
[----:B------:R-:W-:Y:S01]  /*1800*/  CS2R R226, SRZ ;  /* 0x0000000000e27805 */ /* 0x000fe2000001ff00 */
[----:B------:R1:W-:Y:S01]  /*1810*/  STL [R1+0x24], RZ ;  /* 0x000024ff01007387 */ /* 0x0003e20000100800 */
[----:B------:R-:W-:Y:S01]  /*1820*/  ULEA.HI UR11, UR10, UR10, URZ, 0x1 ;  /* 0x0000000a0a0b7291 */ /* 0x000fe2000f8f083f */
[----:B------:R-:W-:Y:S01]  /*1830*/  IMAD.MOV.U32 R228, RZ, RZ, RZ ;  /* 0x000000ffffe47224 */ /* 0x000fe200078e00ff */
[----:B------:R-:W-:Y:S01]  /*1840*/  CS2R R88, SRZ ;  /* 0x0000000000587805 */ /* 0x000fe2000001ff00 */
[----:B------:R1:W-:Y:S01]  /*1850*/  STL [R1+0x20], RZ ;  /* 0x000020ff01007387 */ /* 0x0003e20000100800 */
[----:B------:R-:W-:Y:S01]  /*1860*/  ULOP3.LUT UR16, UR11, 0x7fffe, URZ, 0xc0, !UPT ;  /* 0x0007fffe0b107892 */ /* 0x000fe2000f8ec03f */
[----:B------:R-:W-:Y:S01]  /*1870*/  CS2R R90, SRZ ;  /* 0x00000000005a7805 */ /* 0x000fe2000001ff00 */
[----:B--2---:R-:W-:Y:S01]  /*1880*/  ULEA UR11, UR18, UR17, 0x18 ;  /* 0x00000011120b7291 */ /* 0x004fe2000f8ec03f */
[----:B------:R1:W-:Y:S01]  /*1890*/  STL [R1+0x1c], RZ ;  /* 0x00001cff01007387 */ /* 0x0003e20000100800 */
[----:B------:R-:W-:Y:S01]  /*18a0*/  UIADD3 UR16, UR10, -UR16, URZ ;  /* 0x800000100a107290 */ /* 0x000fe2000fffe03f */
[----:B------:R-:W-:-:S02]  /*18b0*/  CS2R R92, SRZ ;  /* 0x00000000005c7805 */ /* 0x000fc4000001ff00 */
[----:B------:R-:W-:Y:S01]  /*18c0*/  CS2R R94, SRZ ;  /* 0x00000000005e7805 */ /* 0x000fe2000001ff00 */
[----:B------:R1:W-:Y:S01]  /*18d0*/  STL [R1+0x18], RZ ;  /* 0x000018ff01007387 */ /* 0x0003e20000100800 */
[----:B------:R-:W-:Y:S01]  /*18e0*/  ULEA UR16, UR16, UR11, 0xd ;  /* 0x0000000b10107291 */ /* 0x000fe2000f8e683f */
[----:B------:R-:W-:Y:S02]  /*18f0*/  CS2R R96, SRZ ;  /* 0x0000000000607805 */ /* 0x000fe4000001ff00 */
[----:B------:R-:W-:Y:S01]  /*1900*/  CS2R R98, SRZ ;  /* 0x0000000000627805 */ /* 0x000fe2000001ff00 */
[----:B------:R1:W-:Y:S01]  /*1910*/  STL [R1+0x14], RZ ;  /* 0x000014ff01007387 */ /* 0x0003e20000100800 */
[----:B------:R-:W-:Y:S01]  /*1920*/  UIADD3 UR16, UR16, 0x100, URZ ;  /* 0x0000010010107890 */ /* 0x000fe2000fffe03f */
[----:B------:R-:W-:Y:S02]  /*1930*/  CS2R R100, SRZ ;  /* 0x0000000000647805 */ /* 0x000fe4000001ff00 */
[----:B------:R-:W-:Y:S01]  /*1940*/  CS2R R102, SRZ ;  /* 0x0000000000667805 */ /* 0x000fe2000001ff00 */
[----:B------:R1:W-:Y:S01]  /*1950*/  STL [R1+0x10], RZ ;  /* 0x000010ff01007387 */ /* 0x0003e20000100800 */
[----:B------:R-:W-:Y:S01]  /*1960*/  USHF.R.U32.HI UR10, URZ, 0x4, UR16 ;  /* 0x000000043f0a7899 */ /* 0x000fe20008011610 */
[----:B------:R-:W-:-:S02]  /*1970*/  CS2R R104, SRZ ;  /* 0x0000000000687805 */ /* 0x000fc4000001ff00 */
[----:B------:R-:W-:Y:S01]  /*1980*/  CS2R R106, SRZ ;  /* 0x00000000006a7805 */ /* 0x000fe2000001ff00 */
[----:B------:R1:W-:Y:S01]  /*1990*/  STL [R1+0xc], RZ ;  /* 0x00000cff01007387 */ /* 0x0003e20000100800 */
[----:B------:R-:W-:Y:S01]  /*19a0*/  ULOP3.LUT UR10, UR10, 0x3fff, URZ, 0xc0, !UPT ;  /* 0x00003fff0a0a7892 */ /* 0x000fe2000f8ec03f */
        /* <DEDUP_REMOVED lines=10> */
[----:B------:R1:W-:Y:S01]  /*1a50*/  STL [R1], RZ ;  /* 0x000000ff01007387 */ /* 0x0003e20000100800 */
[----:B------:R-:W-:Y:S02]  /*1a60*/  CS2R R124, SRZ ;  /* 0x00000000007c7805 */ /* 0x000fe4000001ff00 */
[----:B------:R-:W-:Y:S02]  /*1a70*/  CS2R R126, SRZ ;  /* 0x00000000007e7805 */ /* 0x000fe4000001ff00 */
[----:B------:R-:W-:Y:S02]  /*1a80*/  CS2R R128, SRZ ;  /* 0x0000000000807805 */ /* 0x000fe4000001ff00 */
[----:B------:R-:W-:-:S02]  /*1a90*/  CS2R R130, SRZ ;  /* 0x0000000000827805 */ /* 0x000fc4000001ff00 */
[----:B------:R-:W-:Y:S02]  /*1aa0*/  CS2R R132, SRZ ;  /* 0x0000000000847805 */ /* 0x000fe4000001ff00 */
[----:B------:R-:W-:Y:S02]  /*1ab0*/  CS2R R134, SRZ ;  /* 0x0000000000867805 */ /* 0x000fe4000001ff00 */
        /* <DEDUP_REMOVED lines=9> */
[----:B----4-:R-:W-:-:S02]  /*1b50*/  CS2R R26, SRZ ;  /* 0x00000000001a7805 */ /* 0x010fc4000001ff00 */
        /* <DEDUP_REMOVED lines=29> */
[----:B------:R-:W-:Y:S01]  /*1d30*/  CS2R R86, SRZ ;  /* 0x0000000000567805 */ /* 0x000fe2000001ff00 */
[----:B-1----:R-:W-:Y:S06]  /*1d40*/  @!P0 BRA `(.L_x_17) ;  /* 0x0000001000c08947 */ /* 0x002fec0003800000 */
[----:B------:R-:W-:-:S06]  /*1d50*/  UISETP.NE.AND UP0, UPT, UR22, 0x3, UPT ;  /* 0x000000031600788c */ /* 0x000fcc000bf05270 */
[----:B------:R-:W-:-:S13]  /*1d60*/  PLOP3.LUT P1, PT, PT, PT, UP0, 0x80, 0x0 ;  /* 0x000000000000781c */ /* 0x000fda0003f2f008 */
[----:B------:R-:W-:Y:S05]  /*1d70*/  @!P1 BRA `(.L_x_18) ;  /* 0x0000000000049947 */ /* 0x000fea0003800000 */
[----:B------:R-:W-:Y:S01]  /*1d80*/  BPT.TRAP 0x1 ;  /* 0x000000040000795c */ /* 0x000fe20000300000 */
.L_x_18:
[----:B------:R-:W-:Y:S01]  /*1d90*/  ULEA UR6, UR5, UR11, 0x3 ;  /* 0x0000000b05067291 */ /* 0x000fe2000f8e183f */
[----:B------:R-:W-:-:S05]  /*1da0*/  IMAD.U32 R0, RZ, RZ, UR4 ;  /* 0x00000004ff007e24 */ /* 0x000fca000f8e00ff */
[----:B------:R-:W-:-:S04]  /*1db0*/  SHF.L.U32 R0, R0, 0x1f, RZ ;  /* 0x0000001f00007819 */ /* 0x000fc800000006ff */
[----:B------:R0:W1:Y:S01]  /*1dc0*/  SYNCS.PHASECHK.TRANS64.TRYWAIT P0, [UR6], R0 ;  /* 0x00000000ff0075a7 */ /* 0x0000620008000146 */
[----:B------:R-:W-:Y:S05]  /*1dd0*/  @!P1 BRA `(.L_x_19) ;  /* 0x0000000000049947 */ /* 0x000fea0003800000 */
[----:B------:R-:W-:Y:S01]  /*1de0*/  BPT.TRAP 0x1 ;  /* 0x000000040000795c */ /* 0x000fe20000300000 */
.L_x_19:
[----:B-1----:R-:W-:Y:S05]  /*1df0*/  @P0 BRA `(.L_x_20) ;  /* 0x0000000000080947 */ /* 0x002fea0003800000 */
[----:B------:R-:W1:Y:S02]  /*1e00*/  SYNCS.PHASECHK.TRANS64.TRYWAIT P0, [UR6], R0 ;  /* 0x00000000ff0075a7 */ /* 0x000e640008000146 */
[----:B-1----:R-:W-:Y:S05]  /*1e10*/  @!P0 BRA `(.L_x_21) ;  /* 0x000000e800548947 */ /* 0x002fea0003800000 */
.L_x_20:
[----:B------:R-:W-:Y:S01]  /*1e20*/  UIADD3 UR6, UR11, 0x20100, URZ ;  /* 0x000201000b067890 */ /* 0x000fe2000fffe03f */
[----:B------:R-:W-:Y:S01]  /*1e30*/  WARPGROUP.ARRIVE ;  /* 0x00000000000079c5 */ /* 0x000fe20000000000 */
[----:B------:R-:W-:Y:S01]  /*1e40*/  ULOP3.LUT UR7, UR10, 0x10000, URZ, 0xfc, !UPT ;  /* 0x000100000a077892 */ /* 0x000fe2000f8efc3f */
[----:B------:R2:W-:Y:S01]  /*1e50*/  STL [R1+0x6c], RZ ;  /* 0x00006cff01007387 */ /* 0x0005e20000100800 */
[----:B------:R-:W-:Y:S01]  /*1e60*/  USHF.R.U32.HI UR6, URZ, 0x4, UR6 ;  /* 0x000000043f067899 */ /* 0x000fe20008011606 */
[----:B01----:R-:W-:Y:S01]  /*1e70*/  IMAD.MOV.U32 R0, RZ, RZ, RZ ;  /* 0x000000ffff007224 */ /* 0x003fe200078e00ff */
[----:B------:R-:W-:Y:S01]  /*1e80*/  ULEA UR7, UR5, UR7, 0xb ;  /* 0x0000000705077291 */ /* 0x000fe2000f8e583f */
[----:B------:R2:W-:Y:S01]  /*1e90*/  STL [R1+0x68], RZ ;  /* 0x000068ff01007387 */ /* 0x0005e20000100800 */
[----:B------:R-:W-:Y:S01]  /*1ea0*/  ULOP3.LUT UR6, UR6, 0x3fff, URZ, 0xc0, !UPT ;  /* 0x00003fff06067892 */ /* 0x000fe2000f8ec03f */
[----:B------:R-:W-:Y:S01]  /*1eb0*/  CS2R R2, SRZ ;  /* 0x0000000000027805 */ /* 0x000fe2000001ff00 */
[----:B------:R-:W-:Y:S01]  /*1ec0*/  UMOV UR17, 0x40000040 ;  /* 0x4000004000117882 */ /* 0x000fe20000000000 */
[----:B------:R-:W-:Y:S01]  /*1ed0*/  UMOV UR19, 0x40000040 ;  /* 0x4000004000137882 */ /* 0x000fe20000000000 */
[----:B------:R-:W-:Y:S01]  /*1ee0*/  ULOP3.LUT UR6, UR6, 0x10000, URZ, 0xfc, !UPT ;  /* 0x0001000006067892 */ /* 0x000fe2000f8efc3f */
[----:B------:R2:W-:Y:S01]  /*1ef0*/  STL [R1+0x64], RZ ;  /* 0x000064ff01007387 */ /* 0x0005e20000100800 */
[----:B------:R-:W-:Y:S01]  /*1f00*/  UMOV UR16, UR7 ;  /* 0x0000000700107c82 */ /* 0x000fe20008000000 */
[----:B------:R-:W-:Y:S01]  /*1f10*/  CS2R R4, SRZ ;  /* 0x0000000000047805 */ /* 0x000fe2000001ff00 */
[----:B------:R-:W-:Y:S01]  /*1f20*/  ULEA UR8, UR5, UR6, 0xa ;  /* 0x0000000605087291 */ /* 0x000fe2000f8e503f */
[----:B------:R2:W-:Y:S01]  /*1f30*/  STL [R1+0x60], RZ ;  /* 0x000060ff01007387 */ /* 0x0005e20000100800 */
[----:B------:R-:W-:Y:S01]  /*1f40*/  CS2R R6, SRZ ;  /* 0x0000000000067805 */ /* 0x000fe2000001ff00 */
[----:B------:R-:W-:Y:S01]  /*1f50*/  UMOV UR6, 0x4 ;  /* 0x0000000400067882 */ /* 0x000fe20000000000 */
[----:B------:R-:W-:Y:S01]  /*1f60*/  CS2R R8, SRZ ;  /* 0x0000000000087805 */ /* 0x000fe2000001ff00 */
[----:B------:R2:W-:Y:S01]  /*1f70*/  STL [R1+0x5c], RZ ;  /* 0x00005cff01007387 */ /* 0x0005e20000100800 */
[----:B------:R-:W-:Y:S01]  /*1f80*/  CS2R R10, SRZ ;  /* 0x00000000000a7805 */ /* 0x000fe2000001ff00 */
[----:B------:R-:W-:Y:S01]  /*1f90*/  UMOV UR18, UR8 ;  /* 0x0000000800127c82 */ /* 0x000fe20008000000 */
[----:B------:R-:W-:Y:S01]  /*1fa0*/  CS2R R12, SRZ ;  /* 0x00000000000c7805 */ /* 0x000fe2000001ff00 */
[----:B------:R-:W-:Y:S01]  /*1fb0*/  QGMMA.64x128x32.F32.E4M3.E4M3 R88, gdesc[UR16], RZ, !UPT ;  /* 0x01e00000105879f3 */ /* 0x000fe2000c7008ff */
[----:B------:R-:W-:Y:S01]  /*1fc0*/  UIADD3 UR16, UR7, 0x400, URZ ;  /* 0x0000040007107890 */ /* 0x000fe2000fffe03f */
[----:B------:R2:W-:Y:S01]  /*1fd0*/  STL [R1+0x58], RZ ;  /* 0x000058ff01007387 */ /* 0x0005e20000100800 */
[----:B------:R-:W-:Y:S01]  /*1fe0*/  UMOV UR17, 0x40000040 ;  /* 0x4000004000117882 */ /* 0x000fe20000000000 */
[----:B------:R-:W-:-:S02]  /*1ff0*/  CS2R R14, SRZ ;  /* 0x00000000000e7805 */ /* 0x000fc4000001ff00 */
[----:B------:R-:W-:Y:S01]  /*2000*/  CS2R R16, SRZ ;  /* 0x0000000000107805 */ /* 0x000fe2000001ff00 */
[----:B------:R2:W-:Y:S01]  /*2010*/  STL [R1+0x54], RZ ;  /* 0x000054ff01007387 */ /* 0x0005e20000100800 */
[----:B------:R-:W-:Y:S02]  /*2020*/  CS2R R18, SRZ ;  /* 0x0000000000127805 */ /* 0x000fe4000001ff00 */
[----:B------:R-:W-:Y:S02]  /*2030*/  CS2R R20, SRZ ;  /* 0x0000000000147805 */ /* 0x000fe4000001ff00 */
[----:B------:R-:W-:Y:S01]  /*2040*/  CS2R R22, SRZ ;  /* 0x0000000000167805 */ /* 0x000fe2000001ff00 */
[----:B------:R2:W-:Y:S01]  /*2050*/  STL [R1+0x50], RZ ;  /* 0x000050ff01007387 */ /* 0x0005e20000100800 */
[----:B------:R-:W-:Y:S01]  /*2060*/  CS2R R152, SRZ ;  /* 0x0000000000987805 */ /* 0x000fe2000001ff00 */
[----:B------:R-:W-:Y:S01]  /*2070*/  QGMMA.64x128x32.F32.E4M3.E4M3 R24, gdesc[UR16], RZ, !UPT ;  /* 0x01e00000101879f3 */ /* 0x000fe2000c7008ff */
[----:B------:R-:W-:Y:S01]  /*2080*/  UIADD3 UR16, UR7, 0x2, URZ ;  /* 0x0000000207107890 */ /* 0x000fe2000fffe03f */
[----:B------:R2:W-:Y:S01]  /*2090*/  STL [R1+0x4c], RZ ;  /* 0x00004cff01007387 */ /* 0x0005e20000100800 */
[----:B------:R-:W-:Y:S01]  /*20a0*/  UIADD3 UR18, UR8, 0x2, URZ ;  /* 0x0000000208127890 */ /* 0x000fe2000fffe03f */
[----:B------:R-:W-:Y:S01]  /*20b0*/  CS2R R154, SRZ ;  /* 0x00000000009a7805 */ /* 0x000fe2000001ff00 */
[----:B------:R-:W-:Y:S01]  /*20c0*/  UMOV UR17, 0x40000040 ;  /* 0x4000004000117882 */ /* 0x000fe20000000000 */
[----:B------:R-:W-:Y:S01]  /*20d0*/  UMOV UR19, 0x40000040 ;  /* 0x4000004000137882 */ /* 0x000fe20000000000 */
        /* <DEDUP_REMOVED lines=49> */
[----:B------:R-:W-:-:S03]  /*23f0*/  IMAD.MOV.U32 R228, RZ, RZ, RZ ;  /* 0x000000ffffe47224 */ /* 0x000fc600078e00ff */
[----:B------:R2:W-:Y:S04]  /*2400*/  STL [R1+0x14], RZ ;  /* 0x000014ff01007387 */ /* 0x0005e80000100800 */
[----:B------:R2:W-:Y:S04]  /*2410*/  STL [R1+0x10], RZ ;  /* 0x000010ff01007387 */ /* 0x0005e80000100800 */
[----:B------:R2:W-:Y:S04]  /*2420*/  STL [R1+0xc], RZ ;  /* 0x00000cff01007387 */ /* 0x0005e80000100800 */
[----:B------:R2:W-:Y:S04]  /*2430*/  STL [R1+0x8], RZ ;  /* 0x000008ff01007387 */ /* 0x0005e80000100800 */
[----:B------:R2:W-:Y:S04]  /*2440*/  STL [R1+0x4], RZ ;  /* 0x000004ff01007387 */ /* 0x0005e80000100800 */
[----:B------:R2:W-:Y:S01]  /*2450*/  STL [R1], RZ ;  /* 0x000000ff01007387 */ /* 0x0005e20000100800 */
[----:B------:R-:W-:Y:S01]  /*2460*/  QGMMA.64x128x32.F32.E4M3.E4M3 R88, gdesc[UR16], R88 ;  /* 0x01e00000105879f3 */ /* 0x000fe20008700858 */
[----:B------:R-:W-:Y:S01]  /*2470*/  UIADD3 UR16, UR7, 0x402, URZ ;  /* 0x0000040207107890 */ /* 0x000fe2000fffe03f */
[----:B------:R-:W-:-:S10]  /*2480*/  UMOV UR17, 0x40000040 ;  /* 0x4000004000117882 */ /* 0x000fd40000000000 */
[----:B------:R-:W-:Y:S01]  /*2490*/  QGMMA.64x128x32.F32.E4M3.E4M3 R24, gdesc[UR16], R24 ;  /* 0x01e00000101879f3 */ /* 0x000fe20008700818 */
[----:B------:R-:W-:Y:S02]  /*24a0*/  UIADD3 UR16, UR7, 0x4, URZ ;  /* 0x0000000407107890 */ /* 0x000fe4000fffe03f */
[----:B------:R-:W-:Y:S01]  /*24b0*/  UIADD3 UR18, UR8, 0x4, URZ ;  /* 0x0000000408127890 */ /* 0x000fe2000fffe03f */
[----:B------:R-:W-:Y:S01]  /*24c0*/  UMOV UR17, 0x40000040 ;  /* 0x4000004000117882 */ /* 0x000fe20000000000 */
[----:B------:R-:W-:-:S07]  /*24d0*/  UMOV UR19, 0x40000040 ;  /* 0x4000004000137882 */ /* 0x000fce0000000000 */
        /* <DEDUP_REMOVED lines=10> */
[----:B------:R-:W-:Y:S02]  /*2580*/  UMOV UR17, 0x40000040 ;  /* 0x4000004000117882 */ /* 0x000fe40000000000 */
[----:B------:R-:W-:Y:S02]  /*2590*/  ULDC UR7, c[0x0][0x50c] ;  /* 0x0001430000077ab9 */ /* 0x000fe40000000800 */
[----:B------:R-:W-:-:S04]  /*25a0*/  UISETP.NE.AND UP0, UPT, UR7, 0x4, UPT ;  /* 0x000000040700788c */ /* 0x000fc8000bf05270 */
[----:B------:R-:W-:Y:S02]  /*25b0*/  USEL UR7, URZ, 0x1, UP0 ;  /* 0x000000013f077887 */ /* 0x000fe40008000000 */
[----:B------:R-:W-:Y:S04]  /*25c0*/  QGMMA.64x128x32.F32.E4M3.E4M3 R24, gdesc[UR16], R24, gsb0 ;  /* 0x01e00000101879f3 */ /* 0x000fe80008000818 */
[----:B------:R-:W-:-:S13]  /*25d0*/  ISETP.NE.AND P0, PT, RZ, UR7, PT ;  /* 0x00000007ff007c0c */ /* 0x000fda000bf05270 */
[----:B--2---:R-:W-:Y:S05]  /*25e0*/  @!P0 BRA `(.L_x_22) ;  /* 0x0000000800808947 */ /* 0x004fea0003800000 */
[----:B------:R-:W-:Y:S02]  /*25f0*/  WARPGROUP.DEPBAR.LE gsb0, 0x0 ;  /* 0x00008000000079c5 */ /* 0x000fe40000010000 */
[----:B------:R-:W-:-:S01]  /*2600*/  FADD R227, RZ, R89 ;  /* 0x00000059ffe37221 */ /* 0x000fc20000000000 */
[----:B------:R-:W-:Y:S01]  /*2610*/  FADD R228, RZ, R88 ;  /* 0x00000058ffe47221 */ /* 0x000fe20000000000 */
[----:B------:R-:W-:-:S01]  /*2620*/  FADD R226, RZ, R90 ;  /* 0x0000005affe27221 */ /* 0x000fc20000000000 */
[----:B------:R-:W-:Y:S01]  /*2630*/  FADD R225, RZ, R91 ;  /* 0x0000005bffe17221 */ /* 0x000fe20000000000 */
[----:B------:R-:W-:-:S01]  /*2640*/  FADD R224, RZ, R92 ;  /* 0x0000005cffe07221 */ /* 0x000fc20000000000 */
[----:B------:R0:W-:Y:S01]  /*2650*/  STL [R1+0x88], R227 ;  /* 0x000088e301007387 */ /* 0x0001e20000100800 */
[----:B------:R-:W-:-:S01]  /*2660*/  FADD R223, RZ, R93 ;  /* 0x0000005dffdf7221 */ /* 0x000fc20000000000 */
[----:B------:R-:W-:Y:S01]  /*2670*/  FADD R222, RZ, R94 ;  /* 0x0000005effde7221 */ /* 0x000fe20000000000 */
[----:B------:R-:W-:-:S01]  /*2680*/  FADD R221, RZ, R95 ;  /* 0x0000005fffdd7221 */ /* 0x000fc20000000000 */
[----:B------:R-:W-:Y:S01]  /*2690*/  FADD R220, RZ, R96 ;  /* 0x00000060ffdc7221 */ /* 0x000fe20000000000 */
[----:B------:R-:W-:-:S01]  /*26a0*/  FADD R219, RZ, R97 ;  /* 0x00000061ffdb7221 */ /* 0x000fc20000000000 */
[----:B------:R-:W-:Y:S01]  /*26b0*/  FADD R218, RZ, R98 ;  /* 0x00000062ffda7221 */ /* 0x000fe20000000000 */
[----:B------:R-:W-:-:S01]  /*26c0*/  FADD R217, RZ, R99 ;  /* 0x00000063ffd97221 */ /* 0x000fc20000000000 */
[----:B------:R-:W-:Y:S01]  /*26d0*/  FADD R216, RZ, R100 ;  /* 0x00000064ffd87221 */ /* 0x000fe20000000000 */
[----:B------:R-:W-:-:S01]  /*26e0*/  FADD R215, RZ, R101 ;  /* 0x00000065ffd77221 */ /* 0x000fc20000000000 */
[----:B0-----:R-:W-:Y:S01]  /*26f0*/  FADD R227, RZ, R60 ;  /* 0x0000003cffe37221 */ /* 0x001fe20000000000 */
[----:B------:R-:W-:-:S01]  /*2700*/  FADD R214, RZ, R102 ;  /* 0x00000066ffd67221 */ /* 0x000fc20000000000 */
[----:B------:R-:W-:Y:S01]  /*2710*/  FADD R213, RZ, R103 ;  /* 0x00000067ffd57221 */ /* 0x000fe20000000000 */
[----:B------:R-:W-:-:S01]  /*2720*/  FADD R212, RZ, R104 ;  /* 0x00000068ffd47221 */ /* 0x000fc20000000000 */
[----:B------:R-:W-:Y:S01]  /*2730*/  FADD R211, RZ, R105 ;  /* 0x00000069ffd37221 */ /* 0x000fe20000000000 */
[----:B------:R0:W-:Y:S01]  /*2740*/  STL [R1], R227 ;  /* 0x000000e301007387 */ /* 0x0001e20000100800 */
        /* <DEDUP_REMOVED lines=94> */
[----:B0-----:R-:W-:-:S05]  /*2d30*/  FADD R227, RZ, R67 ;  /* 0x00000043ffe37221 */ /* 0x001fca0000000000 */
[----:B------:R0:W-:Y:S02]  /*2d40*/  STL [R1+0x1c], R227 ;  /* 0x00001ce301007387 */ /* 0x0001e40000100800 */
        /* <DEDUP_REMOVED lines=39> */
[----:B------:R0:W-:Y:S04]  /*2fc0*/  STL [R1+0x6c], R227 ;  /* 0x00006ce301007387 */ /* 0x0001e80000100800 */
[----:B0-----:R0:W5:Y:S01]  /*2fd0*/  LDL.LU R227, [R1+0x88] ;  /* 0x0000880001e37983 */ /* 0x0011620000300800 */
[----:B------:R-:W-:-:S05]  /*2fe0*/  UMOV UR6, URZ ;  /* 0x0000003f00067c82 */ /* 0x000fca0008000000 */
.L_x_22:
[----:B------:R-:W-:Y:S01]  /*2ff0*/  UIADD3 UR23, UR5, 0x1, URZ ;  /* 0x0000000105177890 */ /* 0x000fe2000fffe03f */
[----:B------:R-:W-:-:S03]  /*3000*/  UMOV UR8, 0x1 ;  /* 0x0000000100087882 */ /* 0x000fc60000000000 */
[----:B------:R-:W-:-:S04]  /*3010*/  UISETP.NE.AND UP0, UPT, UR23, 0x4, UPT ;  /* 0x000000041700788c */ /* 0x000fc8000bf05270 */
[----:B------:R-:W-:Y:S02]  /*3020*/  USEL UR24, URZ, 0x1, UP0 ;  /* 0x000000013f187887 */ /* 0x000fe40008000000 */
[----:B------:R-:W-:Y:S02]  /*3030*/  USEL UR23, UR23, URZ, UP0 ;  /* 0x0000003f17177287 */ /* 0x000fe40008000000 */
[----:B------:R-:W-:-:S12]  /*3040*/  ULOP3.LUT UR24, UR4, UR24, URZ, 0x3c, !UPT ;  /* 0x0000001804187292 */ /* 0x000fd8000f8e3c3f */
.L_x_17:
[----:B------:R-:W-:-:S04]  /*3050*/  UISETP.LT.AND UP0, UPT, UR9, 0x1, UPT ;  /* 0x000000010900788c */ /* 0x000fc8000bf01270 */
[----:B------:R-:W-:-:S04]  /*3060*/  USEL UR16, UR9, 0x1, UP0 ;  /* 0x0000000109107887 */ /* 0x000fc80008000000 */
[----:B------:R-:W-:-:S04]  /*3070*/  UIADD3 UR26, UR9, -UR16, URZ ;  /* 0x80000010091a7290 */ /* 0x000fc8000fffe03f */
[----:B------:R-:W-:-:S06]  /*3080*/  UISETP.GE.AND UP0, UPT, UR26, 0x1, UPT ;  /* 0x000000011a00788c */ /* 0x000fcc000bf06270 */
[----:B------:R-:W-:-:S13]  /*3090*/  PLOP3.LUT P0, PT, PT, PT, UP0, 0x80, 0x0 ;  /* 0x000000000000781c */ /* 0x000fda0003f0f008 */
[----:B------:R-:W-:Y:S05]  /*30a0*/  @!P0 BRA `(.L_x_23) ;  /* 0x0000001000fc8947 */ /* 0x000fea0003800000 */
[----:B------:R-:W-:Y:S01]  /*30b0*/  UMOV UR25, UR5 ;  /* 0x0000000500197c82 */ /* 0x000fe20008000000 */
[----:B------:R-:W-:-:S05]  /*30c0*/  ULDC UR27, c[0x0][0x50c] ;  /* 0x00014300001b7ab9 */ /* 0x000fca0000000800 */
.L_x_31:
[----:B------:R-:W-:-:S06]  /*30d0*/  UISETP.NE.AND UP0, UPT, UR22, 0x3, UPT ;  /* 0x000000031600788c */ /* 0x000fcc000bf05270 */
[----:B------:R-:W-:-:S13]  /*30e0*/  PLOP3.LUT P1, PT, PT, PT, UP0, 0x80, 0x0 ;  /* 0x000000000000781c */ /* 0x000fda0003f2f008 */
[----:B-----5:R-:W-:Y:S05]  /*30f0*/  @!P1 BRA `(.L_x_24) ;  /* 0x0000000000049947 */ /* 0x020fea0003800000 */
[----:B------:R-:W-:Y:S01]  /*3100*/  BPT.TRAP 0x1 ;  /* 0x000000040000795c */ /* 0x000fe20000300000 */
.L_x_24:
[----:B------:R-:W1:Y:S01]  /*3110*/  S2UR UR16, SR_CgaCtaId ;  /* 0x00000000001079c3 */ /* 0x000e620000008800 */
[----:B------:R-:W-:Y:S01]  /*3120*/  UMOV UR11, 0x400 ;  /* 0x00000400000b7882 */ /* 0x000fe20000000000 */
[----:B------:R-:W-:-:S05]  /*3130*/  IMAD.U32 R229, RZ, RZ, UR24 ;  /* 0x00000018ffe57e24 */ /* 0x000fca000f8e00ff */
[----:B------:R-:W-:Y:S01]  /*3140*/  SHF.L.U32 R229, R229, 0x1f, RZ ;  /* 0x0000001fe5e57819 */ /* 0x000fe200000006ff */
[----:B-1----:R-:W-:-:S04]  /*3150*/  ULEA UR11, UR16, UR11, 0x18 ;  /* 0x0000000b100b7291 */ /* 0x002fc8000f8ec03f */
[----:B------:R-:W-:-:S09]  /*3160*/  ULEA UR16, UR23, UR11, 0x3 ;  /* 0x0000000b17107291 */ /* 0x000fd2000f8e183f */
[----:B------:R1:W2:Y:S01]  /*3170*/  SYNCS.PHASECHK.TRANS64.TRYWAIT P0, [UR16], R229 ;  /* 0x000000e5ff0075a7 */ /* 0x0002a20008000150 */
[----:B------:R-:W-:Y:S05]  /*3180*/  @!P1 BRA `(.L_x_25) ;  /* 0x0000000000049947 */ /* 0x000fea0003800000 */
[----:B------:R-:W-:Y:S01]  /*3190*/  BPT.TRAP 0x1 ;  /* 0x000000040000795c */ /* 0x000fe20000300000 */
.L_x_25:
[----:B--2---:R-:W-:Y:S05]  /*31a0*/  @P0 BRA `(.L_x_26) ;  /* 0x0000000000080947 */ /* 0x004fea0003800000 */
[----:B------:R-:W2:Y:S02]  /*31b0*/  SYNCS.PHASECHK.TRANS64.TRYWAIT P0, [UR16], R229 ;  /* 0x000000e5ff0075a7 */ /* 0x000ea40008000150 */
[----:B--2---:R-:W-:Y:S05]  /*31c0*/  @!P0 BRA `(.L_x_27) ;  /* 0x000000d400808947 */ /* 0x004fea0003800000 */
.L_x_26:
[----:B------:R-:W-:Y:S01]  /*31d0*/  UIADD3 UR16, UR11, 0x20100, URZ ;  /* 0x000201000b107890 */ /* 0x000fe2000fffe03f */
[----:B------:R-:W-:Y:S01]  /*31e0*/  WARPGROUP.ARRIVE ;  /* 0x00000000000079c5 */ /* 0x000fe20000000000 */
[----:B------:R-:W-:Y:S02]  /*31f0*/  UISETP.NE.AND UP0, UPT, UR7, URZ, UPT ;  /* 0x0000003f0700728c */ /* 0x000fe4000bf05270 */
[----:B------:R-:W-:Y:S02]  /*3200*/  USHF.R.U32.HI UR16, URZ, 0x4, UR16 ;  /* 0x000000043f107899 */ /* 0x000fe40008011610 */
[----:B------:R-:W-:Y:S02]  /*3210*/  USEL UR8, UR8, URZ, !UP0 ;  /* 0x0000003f08087287 */ /* 0x000fe4000c000000 */
[----:B------:R-:W-:Y:S02]  /*3220*/  ULOP3.LUT UR16, UR16, 0x3fff, URZ, 0xc0, !UPT ;  /* 0x00003fff10107892 */ /* 0x000fe4000f8ec03f */
[----:B------:R-:W-:-:S02]  /*3230*/  UISETP.NE.U32.AND UP0, UPT, UR8, URZ, UPT ;  /* 0x0000003f0800728c */ /* 0x000fc4000bf05070 */
[----:B------:R-:W-:Y:S02]  /*3240*/  ULOP3.LUT UR7, UR10, 0x10000, URZ, 0xfc, !UPT ;  /* 0x000100000a077892 */ /* 0x000fe4000f8efc3f */
[----:B------:R-:W-:Y:S02]  /*3250*/  ULOP3.LUT UR8, UR16, 0x10000, URZ, 0xfc, !UPT ;  /* 0x0001000010087892 */ /* 0x000fe4000f8efc3f */
[----:B------:R-:W-:Y:S02]  /*3260*/  ULEA UR7, UR23, UR7, 0xb ;  /* 0x0000000717077291 */ /* 0x000fe4000f8e583f */
[----:B------:R-:W-:Y:S01]  /*3270*/  ULEA UR8, UR23, UR8, 0xa ;  /* 0x0000000817087291 */ /* 0x000fe2000f8e503f */
[----:B------:R-:W-:Y:S01]  /*3280*/  UMOV UR17, 0x40000040 ;  /* 0x4000004000117882 */ /* 0x000fe20000000000 */
[----:B------:R-:W-:Y:S01]  /*3290*/  UMOV UR19, 0x40000040 ;  /* 0x4000004000137882 */ /* 0x000fe20000000000 */
[----:B------:R-:W-:Y:S02]  /*32a0*/  UIADD3 UR6, UR6, 0x4, URZ ;  /* 0x0000000406067890 */ /* 0x000fe4000fffe03f */
[----:B------:R-:W-:-:S02]  /*32b0*/  UMOV UR16, UR7 ;  /* 0x0000000700107c82 */ /* 0x000fc40008000000 */
[----:B------:R-:W-:Y:S02]  /*32c0*/  UMOV UR18, UR8 ;  /* 0x0000000800127c82 */ /* 0x000fe40008000000 */
[----:B------:R-:W-:Y:S01]  /*32d0*/  QGMMA.64x128x32.F32.E4M3.E4M3 R88, gdesc[UR16], R88, UP0 ;  /* 0x01e00000105879f3 */ /* 0x000fe2000bf00858 */
[----:B------:R-:W-:Y:S01]  /*32e0*/  UIADD3 UR16, UR7, 0x400, URZ ;  /* 0x0000040007107890 */ /* 0x000fe2000fffe03f */
[----:B------:R-:W-:-:S10]  /*32f0*/  UMOV UR17, 0x40000040 ;  /* 0x4000004000117882 */ /* 0x000fd40000000000 */
[----:B------:R-:W-:Y:S01]  /*3300*/  QGMMA.64x128x32.F32.E4M3.E4M3 R24, gdesc[UR16], R24, UP0 ;  /* 0x01e00000101879f3 */ /* 0x000fe2000bf00818 */
[----:B------:R-:W-:Y:S02]  /*3310*/  UIADD3 UR16, UR7, 0x2, URZ ;  /* 0x0000000207107890 */ /* 0x000fe4000fffe03f */
[----:B------:R-:W-:Y:S01]  /*3320*/  UIADD3 UR18, UR8, 0x2, URZ ;  /* 0x0000000208127890 */ /* 0x000fe2000fffe03f */
[----:B------:R-:W-:Y:S01]  /*3330*/  UMOV UR17, 0x40000040 ;  /* 0x4000004000117882 */ /* 0x000fe20000000000 */
[----:B------:R-:W-:Y:S01]  /*3340*/  UMOV UR19, 0x40000040 ;  /* 0x4000004000137882 */ /* 0x000fe20000000000 */
[----:B------:R-:W-:-:S06]  /*3350*/  UISETP.NE.AND UP0, UPT, UR6, UR27, UPT ;  /* 0x0000001b0600728c */ /* 0x000fcc000bf05270 */
        /* <DEDUP_REMOVED lines=18> */
[----:B------:R-:W-:Y:S01]  /*3480*/  UMOV UR17, 0x40000040 ;  /* 0x4000004000117882 */ /* 0x000fe20000000000 */
[----:B------:R-:W-:-:S06]  /*3490*/  USEL UR7, URZ, 0x1, UP0 ;  /* 0x000000013f077887 */ /* 0x000fcc0008000000 */
[----:B------:R-:W-:-:S03]  /*34a0*/  ISETP.NE.AND P0, PT, RZ, UR7, PT ;  /* 0x00000007ff007c0c */ /* 0x000fc6000bf05270 */
[----:B------:R-:W-:Y:S03]  /*34b0*/  QGMMA.64x128x32.F32.E4M3.E4M3 R24, gdesc[UR16], R24, gsb0 ;  /* 0x01e00000101879f3 */ /* 0x000fe60008000818 */
[----:B------:R-:W-:-:S07]  /*34c0*/  WARPGROUP.DEPBAR.LE gsb0, 0x1 ;  /* 0x00008000000079c5 */ /* 0x000fce0000010100 */
[----:B------:R-:W-:Y:S05]  /*34d0*/  @!P0 BRA `(.L_x_28) ;  /* 0x0000000c00708947 */ /* 0x000fea0003800000 */
[----:B------:R-:W-:Y:S02]  /*34e0*/  WARPGROUP.DEPBAR.LE gsb0, 0x0 ;  /* 0x00008000000079c5 */ /* 0x000fe40000010000 */
[----:B-----5:R-:W-:-:S01]  /*34f0*/  FADD R227, R89, R227 ;  /* 0x000000e359e37221 */ /* 0x020fc20000000000 */
[----:B------:R-:W-:Y:S01]  /*3500*/  FADD R226, R90, R226 ;  /* 0x000000e25ae27221 */ /* 0x000fe20000000000 */
[----:B------:R-:W-:-:S01]  /*3510*/  FADD R225, R91, R225 ;  /* 0x000000e15be17221 */ /* 0x000fc20000000000 */
[----:B------:R-:W-:Y:S01]  /*3520*/  FADD R224, R92, R224 ;  /* 0x000000e05ce07221 */ /* 0x000fe20000000000 */
[----:B------:R-:W-:-:S01]  /*3530*/  FADD R223, R93, R223 ;  /* 0x000000df5ddf7221 */ /* 0x000fc20000000000 */
[----:B------:R2:W-:Y:S01]  /*3540*/  STL [R1+0x88], R227 ;  /* 0x000088e301007387 */ /* 0x0005e20000100800 */
[----:B------:R-:W-:-:S01]  /*3550*/  FADD R222, R94, R222 ;  /* 0x000000de5ede7221 */ /* 0x000fc20000000000 */
[----:B------:R-:W-:Y:S01]  /*3560*/  FADD R221, R95, R221 ;  /* 0x000000dd5fdd7221 */ /* 0x000fe20000000000 */
[----:B------:R-:W-:-:S01]  /*3570*/  FADD R220, R96, R220 ;  /* 0x000000dc60dc7221 */ /* 0x000fc20000000000 */
[----:B------:R-:W-:Y:S01]  /*3580*/  FADD R219, R97, R219 ;  /* 0x000000db61db7221 */ /* 0x000fe20000000000 */
[----:B------:R-:W-:-:S01]  /*3590*/  FADD R218, R98, R218 ;  /* 0x000000da62da7221 */ /* 0x000fc20000000000 */
[----:B------:R-:W-:Y:S01]  /*35a0*/  FADD R217, R99, R217 ;  /* 0x000000d963d97221 */ /* 0x000fe20000000000 */
[----:B------:R-:W-:-:S01]  /*35b0*/  FADD R216, R100, R216 ;  /* 0x000000d864d87221 */ /* 0x000fc20000000000 */
[----:B------:R-:W-:Y:S01]  /*35c0*/  FADD R215, R101, R215 ;  /* 0x000000d765d77221 */ /* 0x000fe20000000000 */
[----:B------:R-:W-:-:S01]  /*35d0*/  FADD R214, R102, R214 ;  /* 0x000000d666d67221 */ /* 0x000fc20000000000 */
[----:B--2---:R-:W2:Y:S01]  /*35e0*/  LDL.LU R227, [R1+0x28] ;  /* 0x0000280001e37983 */ /* 0x004ea20000300800 */
[----:B------:R-:W-:-:S01]  /*35f0*/  FADD R213, R103, R213 ;  /* 0x000000d567d57221 */ /* 0x000fc20000000000 */
[----:B------:R-:W-:Y:S01]  /*3600*/  FADD R212, R104, R212 ;  /* 0x000000d468d47221 */ /* 0x000fe20000000000 */
[----:B------:R-:W-:-:S01]  /*3610*/  FADD R211, R105, R211 ;  /* 0x000000d369d37221 */ /* 0x000fc20000000000 */
[----:B------:R3:W-:Y:S01]  /*3620*/  STL [R1+0x8c], R226 ;  /* 0x00008ce201007387 */ /* 0x0007e20000100800 */
[----:B------:R-:W-:-:S03]  /*3630*/  FADD R228, R88, R228 ;  /* 0x000000e458e47221 */ /* 0x000fc60000000000 */
[----:B---3--:R-:W3:Y:S04]  /*3640*/  LDL.LU R226, [R1+0x24] ;  /* 0x0000240001e27983 */ /* 0x008ee80000300800 */
[----:B------:R4:W-:Y:S04]  /*3650*/  STL [R1+0x90], R225 ;  /* 0x000090e101007387 */ /* 0x0009e80000100800 */
[----:B----4-:R-:W4:Y:S04]  /*3660*/  LDL.LU R225, [R1+0x20] ;  /* 0x0000200001e17983 */ /* 0x010f280000300800 */
[----:B------:R0:W-:Y:S04]  /*3670*/  STL [R1+0x94], R224 ;  /* 0x000094e001007387 */ /* 0x0001e80000100800 */
[----:B0-----:R-:W4:Y:S04]  /*3680*/  LDL.LU R224, [R1+0x1c] ;  /* 0x00001c0001e07983 */ /* 0x001f280000300800 */
        /* <DEDUP_REMOVED lines=13> */
[----:B0-----:R-:W4:Y:S04]  /*3760*/  LDL.LU R217, [R1] ;  /* 0x0000000001d97983 */ /* 0x001f280000300800 */
[----:B------:R-:W-:Y:S04]  /*3770*/  STL [R1+0xb4], R216 ;  /* 0x0000b4d801007387 */ /* 0x000fe80000100800 */
[----:B------:R-:W-:Y:S04]  /*3780*/  STL [R1+0xb8], R215 ;  /* 0x0000b8d701007387 */ /* 0x000fe80000100800 */
[----:B------:R-:W-:Y:S04]  /*3790*/  STL [R1+0xbc], R214 ;  /* 0x0000bcd601007387 */ /* 0x000fe80000100800 */
[----:B------:R-:W-:Y:S04]  /*37a0*/  STL [R1+0xc0], R213 ;  /* 0x0000c0d501007387 */ /* 0x000fe80000100800 */
[----:B------:R-:W-:Y:S04]  /*37b0*/  STL [R1+0xc4], R212 ;  /* 0x0000c4d401007387 */ /* 0x000fe80000100800 */
[----:B------:R0:W-:Y:S01]  /*37c0*/  STL [R1+0xc8], R211 ;  /* 0x0000c8d301007387 */ /* 0x0001e20000100800 */
[----:B--2---:R-:W-:-:S01]  /*37d0*/  FADD R227, R70, R227 ;  /* 0x000000e346e37221 */ /* 0x004fc20000000000 */
[----:B---3--:R-:W-:Y:S01]  /*37e0*/  FADD R226, R69, R226 ;  /* 0x000000e245e27221 */ /* 0x008fe20000000000 */
[----:B----4-:R-:W-:-:S01]  /*37f0*/  FADD R225, R68, R225 ;  /* 0x000000e144e17221 */ /* 0x010fc20000000000 */
[----:B------:R-:W-:Y:S01]  /*3800*/  FADD R224, R67, R224 ;  /* 0x000000e043e07221 */ /* 0x000fe20000000000 */
[----:B------:R-:W-:-:S01]  /*3810*/  FADD R223, R66, R223 ;  /* 0x000000df42df7221 */ /* 0x000fc20000000000 */
[----:B------:R-:W-:Y:S01]  /*3820*/  FADD R222, R65, R222 ;  /* 0x000000de41de7221 */ /* 0x000fe20000000000 */
[----:B------:R-:W-:-:S01]  /*3830*/  FADD R221, R64, R221 ;  /* 0x000000dd40dd7221 */ /* 0x000fc20000000000 */
[----:B------:R-:W-:Y:S01]  /*3840*/  FADD R220, R63, R220 ;  /* 0x000000dc3fdc7221 */ /* 0x000fe20000000000 */
[----:B------:R-:W-:-:S01]  /*3850*/  FADD R219, R62, R219 ;  /* 0x000000db3edb7221 */ /* 0x000fc20000000000 */
[----:B------:R-:W-:Y:S01]  /*3860*/  FADD R218, R61, R218 ;  /* 0x000000da3dda7221 */ /* 0x000fe20000000000 */
[----:B------:R-:W-:-:S05]  /*3870*/  FADD R217, R60, R217 ;  /* 0x000000d93cd97221 */ /* 0x000fca0000000000 */
[----:B------:R2:W-:Y:S04]  /*3880*/  STL [R1], R217 ;  /* 0x000000d901007387 */ /* 0x0005e80000100800 */
[----:B------:R3:W-:Y:S04]  /*3890*/  STL [R1+0x4], R218 ;  /* 0x000004da01007387 */ /* 0x0007e80000100800 */
[----:B------:R4:W-:Y:S04]  /*38a0*/  STL [R1+0x8], R219 ;  /* 0x000008db01007387 */ /* 0x0009e80000100800 */
[----:B------:R1:W-:Y:S04]  /*38b0*/  STL [R1+0xc], R220 ;  /* 0x00000cdc01007387 */ /* 0x0003e80000100800 */
[----:B------:R1:W-:Y:S04]  /*38c0*/  STL [R1+0x10], R221 ;  /* 0x000010dd01007387 */ /* 0x0003e80000100800 */
[----:B------:R1:W-:Y:S04]  /*38d0*/  STL [R1+0x14], R222 ;  /* 0x000014de01007387 */ /* 0x0003e80000100800 */
[----:B------:R1:W-:Y:S04]  /*38e0*/  STL [R1+0x18], R223 ;  /* 0x000018df01007387 */ /* 0x0003e80000100800 */
[----:B------:R1:W-:Y:S04]  /*38f0*/  STL [R1+0x1c], R224 ;  /* 0x00001ce001007387 */ /* 0x0003e80000100800 */
[----:B0-----:R-:W4:Y:S04]  /*3900*/  LDL.LU R211, [R1+0x2c] ;  /* 0x00002c0001d37983 */ /* 0x001f280000300800 */
[----:B------:R0:W-:Y:S04]  /*3910*/  STL [R1+0x20], R225 ;  /* 0x000020e101007387 */ /* 0x0001e80000100800 */
[----:B------:R-:W4:Y:S04]  /*3920*/  LDL.LU R212, [R1+0x30] ;  /* 0x0000300001d47983 */ /* 0x000f280000300800 */
[----:B------:R0:W-:Y:S04]  /*3930*/  STL [R1+0x24], R226 ;  /* 0x000024e201007387 */ /* 0x0001e80000100800 */
[----:B------:R-:W4:Y:S04]  /*3940*/  LDL.LU R213, [R1+0x34] ;  /* 0x0000340001d57983 */ /* 0x000f280000300800 */
[----:B------:R0:W-:Y:S04]  /*3950*/  STL [R1+0x28], R227 ;  /* 0x000028e301007387 */ /* 0x0001e80000100800 */
[----:B------:R-:W4:Y:S04]  /*3960*/  LDL.LU R214, [R1+0x38] ;  /* 0x0000380001d67983 */ /* 0x000f280000300800 */
[----:B------:R-:W4:Y:S04]  /*3970*/  LDL.LU R215, [R1+0x3c] ;  /* 0x00003c0001d77983 */ /* 0x000f280000300800 */
[----:B------:R-:W4:Y:S04]  /*3980*/  LDL.LU R216, [R1+0x40] ;  /* 0x0000400001d87983 */ /* 0x000f280000300800 */
[----:B--2---:R-:W2:Y:S04]  /*3990*/  LDL.LU R217, [R1+0x44] ;  /* 0x0000440001d97983 */ /* 0x004ea80000300800 */
[----:B---3--:R-:W3:Y:S04]  /*39a0*/  LDL.LU R218, [R1+0x48] ;  /* 0x0000480001da7983 */ /* 0x008ee80000300800 */
[----:B----4-:R-:W4:Y:S04]  /*39b0*/  LDL.LU R219, [R1+0x4c] ;  /* 0x00004c0001db7983 */ /* 0x010f280000300800 */
[----:B-1----:R-:W4:Y:S04]  /*39c0*/  LDL.LU R220, [R1+0x50] ;  /* 0x0000500001dc7983 */ /* 0x002f280000300800 */
[----:B------:R-:W4:Y:S04]  /*39d0*/  LDL.LU R221, [R1+0x54] ;  /* 0x0000540001dd7983 */ /* 0x000f280000300800 */
[----:B------:R-:W4:Y:S04]  /*39e0*/  LDL.LU R222, [R1+0x58] ;  /* 0x0000580001de7983 */ /* 0x000f280000300800 */
[----:B------:R-:W4:Y:S04]  /*39f0*/  LDL.LU R223, [R1+0x5c] ;  /* 0x00005c0001df7983 */ /* 0x000f280000300800 */
[----:B------:R-:W4:Y:S04]  /*3a00*/  LDL.LU R224, [R1+0x60] ;  /* 0x0000600001e07983 */ /* 0x000f280000300800 */
[----:B0-----:R-:W4:Y:S04]  /*3a10*/  LDL.LU R225, [R1+0x64] ;  /* 0x0000640001e17983 */ /* 0x001f280000300800 */
[----:B------:R-:W4:Y:S04]  /*3a20*/  LDL.LU R226, [R1+0x68] ;  /* 0x0000680001e27983 */ /* 0x000f280000300800 */
[----:B------:R-:W4:Y:S01]  /*3a30*/  LDL.LU R227, [R1+0x6c] ;  /* 0x00006c0001e37983 */ /* 0x000f220000300800 */
[----:B------:R-:W-:-:S05]  /*3a40*/  FADD R211, R71, R211 ;  /* 0x000000d347d37221 */ /* 0x000fca0000000000 */
[----:B------:R0:W-:Y:S01]  /*3a50*/  STL [R1+0x2c], R211 ;  /* 0x00002cd301007387 */ /* 0x0001e20000100800 */
[----:B------:R-:W-:-:S03]  /*3a60*/  FADD R212, R72, R212 ;  /* 0x000000d448d47221 */ /* 0x000fc60000000000 */
[----:B0-----:R0:W5:Y:S01]  /*3a70*/  LDL.LU R211, [R1+0xc8] ;  /* 0x0000c80001d37983 */ /* 0x0011620000300800 */
[----:B------:R-:W-:-:S03]  /*3a80*/  FADD R213, R73, R213 ;  /* 0x000000d549d57221 */ /* 0x000fc60000000000 */
[----:B------:R1:W-:Y:S01]  /*3a90*/  STL [R1+0x30], R212 ;  /* 0x000030d401007387 */ /* 0x0003e20000100800 */
[----:B------:R-:W-:-:S01]  /*3aa0*/  FADD R214, R74, R214 ;  /* 0x000000d64ad67221 */ /* 0x000fc20000000000 */
[----:B------:R-:W-:Y:S02]  /*3ab0*/  FADD R215, R75, R215 ;  /* 0x000000d74bd77221 */ /* 0x000fe40000000000 */
[----:B-1----:R0:W5:Y:S01]  /*3ac0*/  LDL.LU R212, [R1+0xc4] ;  /* 0x0000c40001d47983 */ /* 0x0021620000300800 */
[----:B------:R-:W-:-:S03]  /*3ad0*/  FADD R216, R76, R216 ;  /* 0x000000d84cd87221 */ /* 0x000fc60000000000 */
[----:B------:R1:W-:Y:S01]  /*3ae0*/  STL [R1+0x34], R213 ;  /* 0x000034d501007387 */ /* 0x0003e20000100800 */
[----:B--2---:R-:W-:-:S03]  /*3af0*/  FADD R217, R77, R217 ;  /* 0x000000d94dd97221 */ /* 0x004fc60000000000 */
[----:B-1----:R0:W5:Y:S01]  /*3b00*/  LDL.LU R213, [R1+0xc0] ;  /* 0x0000c00001d57983 */ /* 0x0021620000300800 */
[----:B---3--:R-:W-:-:S03]  /*3b10*/  FADD R218, R78, R218 ;  /* 0x000000da4eda7221 */ /* 0x008fc60000000000 */
[----:B------:R1:W-:Y:S01]  /*3b20*/  STL [R1+0x38], R214 ;  /* 0x000038d601007387 */ /* 0x0003e20000100800 */
[----:B----4-:R-:W-:-:S01]  /*3b30*/  FADD R219, R79, R219 ;  /* 0x000000db4fdb7221 */ /* 0x010fc20000000000 */
[----:B------:R-:W-:Y:S02]  /*3b40*/  FADD R220, R80, R220 ;  /* 0x000000dc50dc7221 */ /* 0x000fe40000000000 */
[----:B-1----:R0:W5:Y:S04]  /*3b50*/  LDL.LU R214, [R1+0xbc] ;  /* 0x0000bc0001d67983 */ /* 0x0021680000300800 */
[----:B------:R1:W-:Y:S01]  /*3b60*/  STL [R1+0x3c], R215 ;  /* 0x00003cd701007387 */ /* 0x0003e20000100800 */
[----:B------:R-:W-:-:S01]  /*3b70*/  FADD R221, R81, R221 ;  /* 0x000000dd51dd7221 */ /* 0x000fc20000000000 */
[----:B------:R-:W-:-:S02]  /*3b80*/  FADD R222, R82, R222 ;  /* 0x000000de52de7221 */ /* 0x000fc40000000000 */
[----:B-1----:R0:W5:Y:S04]  /*3b90*/  LDL.LU R215, [R1+0xb8] ;  /* 0x0000b80001d77983 */ /* 0x0021680000300800 */
[----:B------:R1:W-:Y:S01]  /*3ba0*/  STL [R1+0x40], R216 ;  /* 0x000040d801007387 */ /* 0x0003e20000100800 */
[----:B------:R-:W-:-:S03]  /*3bb0*/  FADD R223, R83, R223 ;  /* 0x000000df53df7221 */ /* 0x000fc60000000000 */
        /* <DEDUP_REMOVED lines=13> */
[----:B------:R1:W-:Y:S04]  /*3c90*/  STL [R1+0x54], R221 ;  /* 0x000054dd01007387 */ /* 0x0003e80000100800 */
        /* <DEDUP_REMOVED lines=12> */
[----:B-1----:R0:W5:Y:S01]  /*3d60*/  LDL.LU R227, [R1+0x88] ;  /* 0x0000880001e37983 */ /* 0x0021620000300800 */
        /* <DEDUP_REMOVED lines=82> */
[----:B0-----:R-:W-:-:S06]  /*4290*/  UMOV UR6, URZ ;  /* 0x0000003f00067c82 */ /* 0x001fcc0008000000 */
.L_x_28:
[----:B------:R-:W-:Y:S05]  /*42a0*/  @!P1 BRA `(.L_x_29) ;  /* 0x0000000000049947 */ /* 0x000fea0003800000 */
[----:B------:R-:W-:Y:S01]  /*42b0*/  BPT.TRAP 0x1 ;  /* 0x000000040000795c */ /* 0x000fe20000300000 */
.L_x_29:
[----:B------:R2:W-:Y:S04]  /*42c0*/  STL [R1+0x8c], R2 ;  /* 0x00008c0201007387 */ /* 0x0005e80000100800 */
[----:B--2---:R-:W2:Y:S04]  /*42d0*/  LDL R2, [R1+0x70] ;  /* 0x0000700001027983 */ /* 0x004ea80000100800 */
[----:B-----5:R3:W-:Y:S04]  /*42e0*/  STL [R1+0x88], R0 ;  /* 0x0000880001007387 */ /* 0x0207e80000100800 */
[----:B---3--:R-:W3:Y:S01]  /*42f0*/  LDL R0, [R1+0x74] ;  /* 0x0000740001007983 */ /* 0x008ee20000100800 */
[----:B-1----:R-:W-:Y:S01]  /*4300*/  IMAD.U32 R229, RZ, RZ, UR25 ;  /* 0x00000019ffe57e24 */ /* 0x002fe2000f8e00ff */
[----:B--2---:R-:W-:-:S02]  /*4310*/  ISETP.NE.AND P0, PT, R2, RZ, PT ;  /* 0x000000ff0200720c */ /* 0x004fc40003f05270 */
[----:B------:R1:W5:Y:S11]  /*4320*/  LDL.LU R2, [R1+0x8c] ;  /* 0x00008c0001027983 */ /* 0x0003760000300800 */
[----:B------:R-:W-:-:S05]  /*4330*/  @P0 LEA R229, R229, UR11, 0x3 ;  /* 0x0000000be5e50c11 */ /* 0x000fca000f8e18ff */
[----:B------:R-:W-:-:S05]  /*4340*/  @P0 VIADD R229, R229, 0x20 ;  /* 0x00000020e5e50836 */ /* 0x000fca0000000000 */
[----:B---3--:R-:W-:Y:S02]  /*4350*/  @P0 PRMT R229, R0, 0x654, R229 ;  /* 0x0000065400e50816 */ /* 0x008fe400000000e5 */
[----:B------:R1:W5:Y:S01]  /*4360*/  LDL.LU R0, [R1+0x88] ;  /* 0x0000880001007983 */ /* 0x0003620000300800 */
[----:B------:R-:W-:Y:S01]  /*4370*/  UISETP.GT.U32.AND UP0, UPT, UR13, 0x1, UPT ;  /* 0x000000010d00788c */ /* 0x000fe2000bf04070 */
[----:B------:R1:W-:Y:S05]  /*4380*/  @P0 SYNCS.ARRIVE.TRANS64.RED.A1T0 RZ, [R229+URZ], RZ ;  /* 0x000000ffe5ff09a7 */ /* 0x0003ea000810043f */
[----:B------:R-:W-:-:S13]  /*4390*/  PLOP3.LUT P0, PT, PT, PT, UP0, 0x80, 0x0 ;  /* 0x000000000000781c */ /* 0x000fda0003f0f008 */
[----:B-1----:R-:W-:Y:S05]  /*43a0*/  @P0 BRA `(.L_x_30) ;  /* 0x0000000000040947 */ /* 0x002fea0003800000 */
[----:B------:R-:W-:Y:S01]  /*43b0*/  BPT.TRAP 0x1 ;  /* 0x000000040000795c */ /* 0x000fe20000300000 */
.L_x_30:
[----:B------:R-:W-:Y:S02]  /*43c0*/  UISETP.GT.AND UP2, UPT, UR26, 0x1, UPT ;  /* 0x000000011a00788c */ /* 0x000fe4000bf44270 */
[----:B------:R-:W-:Y:S02]  /*43d0*/  UIADD3 UR23, UR23, 0x1, URZ ;  /* 0x0000000117177890 */ /* 0x000fe4000fffe03f */
[----:B------:R-:W-:Y:S02]  /*43e0*/  UIADD3 UR25, UR25, 0x1, URZ ;  /* 0x0000000119197890 */ /* 0x000fe4000fffe03f */
[----:B------:R-:W-:Y:S01]  /*43f0*/  PLOP3.LUT P0, PT, PT, PT, UP2, 0x80, 0x0 ;  /* 0x000000000000781c */ /* 0x000fe20003f0f028 */
[----:B------:R-:W-:Y:S02]  /*4400*/  UISETP.NE.AND UP0, UPT, UR23, 0x4, UPT ;  /* 0x000000041700788c */ /* 0x000fe4000bf05270 */
[----:B------:R-:W-:Y:S02]  /*4410*/  UIADD3 UR16, UR26, -0x1, URZ ;  /* 0xffffffff1a107890 */ /* 0x000fe4000fffe03f */
[----:B------:R-:W-:-:S02]  /*4420*/  USEL UR8, URZ, 0x1, UP0 ;  /* 0x000000013f087887 */ /* 0x000fc40008000000 */
[----:B------:R-:W-:Y:S02]  /*4430*/  UISETP.NE.AND UP1, UPT, UR25, 0x4, UPT ;  /* 0x000000041900788c */ /* 0x000fe4000bf25270 */
[----:B------:R-:W-:Y:S02]  /*4440*/  ULOP3.LUT UR24, UR24, UR8, URZ, 0x3c, !UPT ;  /* 0x0000000818187292 */ /* 0x000fe4000f8e3c3f */
[----:B------:R-:W-:Y:S02]  /*4450*/  USEL UR23, UR23, URZ, UP0 ;  /* 0x0000003f17177287 */ /* 0x000fe40008000000 */
[----:B------:R-:W-:Y:S01]  /*4460*/  USEL UR25, UR25, URZ, UP1 ;  /* 0x0000003f19197287 */ /* 0x000fe20008800000 */
[----:B------:R-:W-:Y:S01]  /*4470*/  UMOV UR8, 0x1 ;  /* 0x0000000100087882 */ /* 0x000fe20000000000 */
[----:B------:R-:W-:Y:S01]  /*4480*/  UMOV UR26, UR16 ;  /* 0x00000010001a7c82 */ /* 0x000fe20008000000 */
[----:B------:R-:W-:Y:S09]  /*4490*/  @P0 BRA `(.L_x_31) ;  /* 0xffffffec000c0947 */ /* 0x000ff2000383ffff */
.L_x_23:
[----:B------:R-:W-:-:S04]  /*44a0*/  UISETP.NE.AND UP0, UPT, UR6, URZ, UPT ;  /* 0x0000003f0600728c */ /* 0x000fc8000bf05270 */
[----:B------:R-:W-:-:S06]  /*44b0*/  USEL UR6, URZ, 0x1, !UP0 ;  /* 0x000000013f067887 */ /* 0x000fcc000c000000 */
[----:B------:R-:W-:-:S13]  /*44c0*/  ISETP.NE.AND P0, PT, RZ, UR6, PT ;  /* 0x00000006ff007c0c */ /* 0x000fda000bf05270 */
[----:B------:R-:W-:Y:S05]  /*44d0*/  @!P0 BRA `(.L_x_32) ;  /* 0x0000000c00c48947 */ /* 0x000fea0003800000 */
[----:B------:R-:W-:Y:S02]  /*44e0*/  WARPGROUP.DEPBAR.LE gsb0, 0x0 ;  /* 0x00008000000079c5 */ /* 0x000fe40000010000 */
[----:B-----5:R-:W-:Y:S01]  /*44f0*/  FADD R227, R89, R227 ;  /* 0x000000e359e37221 */ /* 0x020fe20000000000 */
[----:B------:R-:W-:-:S04]  /*4500*/  FADD R228, R88, R228 ;  /* 0x000000e458e47221 */ /* 0x000fc80000000000 */
[----:B------:R1:W-:Y:S04]  /*4510*/  STL [R1+0x88], R227 ;  /* 0x000088e301007387 */ /* 0x0003e80000100800 */
[----:B-1----:R-:W2:Y:S04]  /*4520*/  LDL.LU R227, [R1+0x6c] ;  /* 0x00006c0001e37983 */ /* 0x002ea80000300800 */
[----:B--2---:R1:W-:Y:S04]  /*4530*/  STL [R1+0x8c], R227 ;  /* 0x00008ce301007387 */ /* 0x0043e80000100800 */
        /* <DEDUP_REMOVED lines=52> */
[----:B-1----:R-:W2:Y:S01]  /*4880*/  LDL.LU R227, [R1] ;  /* 0x0000000001e37983 */ /* 0x002ea20000300800 */
[----:B------:R-:W-:Y:S01]  /*4890*/  FADD R226, R90, R226 ;  /* 0x000000e25ae27221 */ /* 0x000fe20000000000 */
        /* <DEDUP_REMOVED lines=97> */
[----:B--2---:R-:W-:-:S05]  /*4eb0*/  FADD R227, R60, R227 ;  /* 0x000000e33ce37221 */ /* 0x004fca0000000000 */
[----:B------:R1:W-:Y:S04]  /*4ec0*/  STL [R1], R227 ;  /* 0x000000e301007387 */ /* 0x0003e80000100800 */
[----:B-1----:R-:W2:Y:S02]  /*4ed0*/  LDL.LU R227, [R1+0xf4] ;  /* 0x0000f40001e37983 */ /* 0x002ea40000300800 */
[----:B--2---:R-:W-:-:S05]  /*4ee0*/  FADD R227, R61, R227 ;  /* 0x000000e33de37221 */ /* 0x004fca0000000000 */
[----:B------:R1:W-:Y:S04]  /*4ef0*/  STL [R1+0x4], R227 ;  /* 0x000004e301007387 */ /* 0x0003e80000100800 */
        /* <DEDUP_REMOVED lines=78> */
[----:B-1----:R1:W5:Y:S02]  /*53e0*/  LDL.LU R227, [R1+0x88] ;  /* 0x0000880001e37983 */ /* 0x0023640000300800 */
.L_x_32:
[----:B------:R-:W-:Y:S02]  /*53f0*/  WARPGROUP.DEPBAR.LE gsb0, 0x0 ;  /* 0x00008000000079c5 */ /* 0x000fe40000010000 */
[----:B------:R-:W2:Y:S02]  /*5400*/  LDC R24, c[0x0][0x28c] ;  /* 0x0000a300ff187b82 */ /* 0x000ea40000000800 */
[----:B--2---:R-:W-:-:S13]  /*5410*/  ISETP.GE.AND P0, PT, R24, 0x1, PT ;  /* 0x000000011800780c */ /* 0x004fda0003f06270 */
[----:B------:R-:W-:Y:S05]  /*5420*/  @!P0 BRA `(.L_x_33) ;  /* 0x0000000000688947 */ /* 0x000fea0003800000 */
[----:B------:R-:W-:-:S06]  /*5430*/  UISETP.NE.AND UP0, UPT, UR22, 0x3, UPT ;  /* 0x000000031600788c */ /* 0x000fcc000bf05270 */
[----:B------:R-:W-:-:S13]  /*5440*/  PLOP3.LUT P0, PT, PT, PT, UP0, 0x80, 0x0 ;  /* 0x000000000000781c */ /* 0x000fda0003f0f008 */
[----:B------:R-:W-:Y:S05]  /*5450*/  @!P0 BRA `(.L_x_34) ;  /* 0x0000000000048947 */ /* 0x000fea0003800000 */
[----:B------:R-:W-:Y:S01]  /*5460*/  BPT.TRAP 0x1 ;  /* 0x000000040000795c */ /* 0x000fe20000300000 */
.L_x_34:
[----:B-----5:R2:W-:Y:S04]  /*5470*/  STL [R1+0x8c], R2 ;  /* 0x00008c0201007387 */ /* 0x0205e80000100800 */
[----:B--2---:R-:W2:Y:S04]  /*5480*/  LDL R2, [R1+0x70] ;  /* 0x0000700001027983 */ /* 0x004ea80000100800 */
[----:B------:R3:W-:Y:S04]  /*5490*/  STL [R1+0x88], R0 ;  /* 0x0000880001007387 */ /* 0x0007e80000100800 */
[----:B---3--:R-:W3:Y:S01]  /*54a0*/  LDL R0, [R1+0x74] ;  /* 0x0000740001007983 */ /* 0x008ee20000100800 */
[----:B------:R-:W-:Y:S01]  /*54b0*/  UISETP.LT.AND UP1, UPT, UR9, 0x1, UPT ;  /* 0x000000010900788c */ /* 0x000fe2000bf21270 */
[----:B------:R-:W-:Y:S01]  /*54c0*/  IMAD.U32 R25, RZ, RZ, UR11 ;  /* 0x0000000bff197e24 */ /* 0x000fe2000f8e00ff */
[----:B--2---:R-:W-:-:S02]  /*54d0*/  ISETP.NE.AND P0, PT, R2, RZ, PT ;  /* 0x000000ff0200720c */ /* 0x004fc40003f05270 */
[----:B------:R2:W5:Y:S11]  /*54e0*/  LDL.LU R2, [R1+0x8c] ;  /* 0x00008c0001027983 */ /* 0x0005760000300800 */
[----:B------:R-:W-:-:S05]  /*54f0*/  VOTEU.ANY UP0, P0 ;  /* 0x00000000003f7886 */ /* 0x000fca0000000100 */
[----:B------:R-:W-:-:S04]  /*5500*/  @UP0 USEL UR6, UR9, 0x1, UP1 ;  /* 0x0000000109060887 */ /* 0x000fc80008800000 */
[----:B------:R-:W-:-:S06]  /*5510*/  @UP0 UIADD3 UR6, UR5, UR9, -UR6 ;  /* 0x0000000905060290 */ /* 0x000fcc000fffe806 */
[----:B------:R-:W-:-:S04]  /*5520*/  IMAD.U32 R24, RZ, RZ, UR6 ;  /* 0x00000006ff187e24 */ /* 0x000fc8000f8e00ff */
[----:B------:R-:W-:-:S05]  /*5530*/  @P0 IMAD.SHL.U32 R24, R24, 0x8, RZ ;  /* 0x0000000818180824 */ /* 0x000fca00078e00ff */
[----:B------:R-:W-:-:S04]  /*5540*/  @P0 LOP3.LUT R24, R24, 0x18, RZ, 0xc0, !PT ;  /* 0x0000001818180812 */ /* 0x000fc800078ec0ff */
[----:B------:R-:W-:-:S04]  /*5550*/  @P0 IADD3 R24, R25, 0x20, R24 ;  /* 0x0000002019180810 */ /* 0x000fc80007ffe018 */
[----:B---3--:R-:W-:Y:S02]  /*5560*/  @P0 PRMT R24, R0, 0x654, R24 ;  /* 0x0000065400180816 */ /* 0x008fe40000000018 */
[----:B------:R2:W5:Y:S01]  /*5570*/  LDL.LU R0, [R1+0x88] ;  /* 0x0000880001007983 */ /* 0x0005620000300800 */
[----:B------:R-:W-:Y:S01]  /*5580*/  UISETP.GT.U32.AND UP0, UPT, UR13, 0x1, UPT ;  /* 0x000000010d00788c */ /* 0x000fe2000bf04070 */
[----:B------:R2:W-:Y:S05]  /*5590*/  @P0 SYNCS.ARRIVE.TRANS64.RED.A1T0 RZ, [R24+URZ], RZ ;  /* 0x000000ff18ff09a7 */ /* 0x0005ea000810043f */
[----:B------:R-:W-:-:S13]  /*55a0*/  PLOP3.LUT P0, PT, PT, PT, UP0, 0x80, 0x0 ;  /* 0x000000000000781c */ /* 0x000fda0003f0f008 */
[----:B--2---:R-:W-:Y:S05]  /*55b0*/  @P0 BRA `(.L_x_33) ;  /* 0x0000000000040947 */ /* 0x004fea0003800000 */
[----:B------:R-:W-:Y:S01]  /*55c0*/  BPT.TRAP 0x1 ;  /* 0x000000040000795c */ /* 0x000fe20000300000 */
.L_x_33:
[----:B------:R2:W-:Y:S01]  /*55d0*/  STL [R1+0x90], R3 ;  /* 0x0000900301007387 */ /* 0x0005e20000100800 */
[----:B------:R-:W3:Y:S01]  /*55e0*/  LDC R28, c[0x0][0x288] ;  /* 0x0000a200ff1c7b82 */ /* 0x000ee20000000800 */
[----:B------:R-:W-:Y:S02]  /*55f0*/  ULDC UR6, c[0x0][0x284] ;  /* 0x0000a10000067ab9 */ /* 0x000fe40000000800 */
[----:B--2---:R-:W2:Y:S04]  /*5600*/  LDL.LU R3, [R1+0x80] ;  /* 0x0000800001037983 */ /* 0x004ea80000300800 */
[----:B-----5:R4:W-:Y:S04]  /*5610*/  STL [R1+0x8c], R2 ;  /* 0x00008c0201007387 */ /* 0x0209e80000100800 */
[----:B----4-:R-:W4:Y:S04]  /*5620*/  LDL.LU R2, [R1+0x84] ;  /* 0x0000840001027983 */ /* 0x010f280000300800 */
[----:B------:R0:W-:Y:S02]  /*5630*/  STL [R1+0x88], R0 ;  /* 0x0000880001007387 */ /* 0x0001e40000100800 */
[----:B0-----:R-:W0:Y:S02]  /*5640*/  S2R R0, SR_TID.X ;  /* 0x0000000000007919 */ /* 0x001e240000002100 */
[----:B0-----:R-:W-:-:S02]  /*5650*/  SHF.R.U32.HI R24, RZ, 0x2, R0 ;  /* 0x00000002ff187819 */ /* 0x001fc40000011600 */
[----:B------:R-:W-:Y:S02]  /*5660*/  LOP3.LUT R26, R0, 0x60, RZ, 0xc0, !PT ;  /* 0x00000060001a7812 */ /* 0x000fe400078ec0ff */
[----:B------:R-:W-:Y:S02]  /*5670*/  SHF.R.U32.HI R27, RZ, 0x7, R0 ;  /* 0x00000007ff1b7819 */ /* 0x000fe40000011600 */
[----:B------:R-:W-:Y:S02]  /*5680*/  LOP3.LUT R25, R24, 0x7, RZ, 0xc0, !PT ;  /* 0x0000000718197812 */ /* 0x000fe400078ec0ff */
[----:B------:R-:W-:Y:S02]  /*5690*/  SHF.R.U32.HI R26, RZ, 0x1, R26 ;  /* 0x00000001ff1a7819 */ /* 0x000fe4000001161a */
[----:B------:R-:W-:Y:S02]  /*56a0*/  LOP3.LUT R24, R27, 0x1, RZ, 0xc0, !PT ;  /* 0x000000011b187812 */ /* 0x000fe400078ec0ff */
[----:B------:R-:W-:Y:S01]  /*56b0*/  IADD3 R31, RZ, -R26, -R25 ;  /* 0x8000001aff1f7210 */ /* 0x000fe20007ffe819 */
[C---:B------:R-:W-:Y:S01]  /*56c0*/  IMAD.SHL.U32 R32, R0.reuse, 0x2, RZ ;  /* 0x0000000200207824 */ /* 0x040fe200078e00ff */
[----:B------:R-:W-:Y:S01]  /*56d0*/  LOP3.LUT R27, R0, 0x3, RZ, 0xc0, !PT ;  /* 0x00000003001b7812 */ /* 0x000fe200078ec0ff */
[----:B------:R-:W-:-:S02]  /*56e0*/  IMAD.SHL.U32 R30, R24, 0x40, RZ ;  /* 0x00000040181e7824 */ /* 0x000fc400078e00ff */
[----:B------:R-:W-:Y:S02]  /*56f0*/  IMAD R31, R24, -0x40, R31 ;  /* 0xffffffc0181f7824 */ /* 0x000fe400078e021f */
[----:B--2---:R-:W-:Y:S02]  /*5700*/  IMAD.SHL.U32 R29, R3, 0x80, RZ ;  /* 0x00000080031d7824 */ /* 0x004fe400078e00ff */
[----:B------:R0:W5:Y:S01]  /*5710*/  LDL.LU R3, [R1+0x90] ;  /* 0x0000900001037983 */ /* 0x0001620000300800 */
[----:B------:R-:W-:Y:S01]  /*5720*/  LOP3.LUT R43, R30, 0x40, R25, 0xe2, !PT ;  /* 0x000000401e2b7812 */ /* 0x000fe200078ee219 */
[----:B---3--:R-:W-:Y:S01]  /*5730*/  IMAD R42, R27, -0x2, R28 ;  /* 0xfffffffe1b2a7824 */ /* 0x008fe200078e021c */
[----:B------:R-:W-:Y:S01]  /*5740*/  ISETP.GE.AND P0, PT, R29, R28, PT ;  /* 0x0000001c1d00720c */ /* 0x000fe20003f06270 */
[C---:B----4-:R-:W-:Y:S02]  /*5750*/  IMAD.SHL.U32 R24, R2.reuse, 0x100, RZ ;  /* 0x0000010002187824 */ /* 0x050fe400078e00ff */
[----:B------:R-:W-:-:S02]  /*5760*/  IMAD.WIDE R38, R2, 0x100, RZ ;  /* 0x0000010002267825 */ /* 0x000fc400078e02ff */
[----:B------:R0:W5:Y:S04]  /*5770*/  LDL.LU R2, [R1+0x8c] ;  /* 0x00008c0001027983 */ /* 0x0001680000300800 */
[----:B------:R0:W5:Y:S01]  /*5780*/  LDL.LU R0, [R1+0x88] ;  /* 0x0000880001007983 */ /* 0x0001620000300800 */
[----:B------:R-:W-:Y:S01]  /*5790*/  ISETP.GE.OR P0, PT, R24, UR6, P0 ;  /* 0x0000000618007c0c */ /* 0x000fe20008706670 */
[----:B------:R-:W-:Y:S01]  /*57a0*/  IMAD.IADD R42, R42, 0x1, -R29 ;  /* 0x000000012a2a7824 */ /* 0x000fe200078e0a1d */
[----:B------:R-:W-:Y:S01]  /*57b0*/  IADD3 R41, -R24, UR6, R31 ;  /* 0x0000000618297c10 */ /* 0x000fe2000fffe11f */
[----:B------:R-:W-:Y:S01]  /*57c0*/  IMAD.MOV.U32 R40, RZ, RZ, -0x1 ;  /* 0xffffffffff287424 */ /* 0x000fe200078e00ff */
[----:B------:R-:W-:Y:S02]  /*57d0*/  LOP3.LUT R43, R38, R43, R26, 0xfe, !PT ;  /* 0x0000002b262b7212 */ /* 0x000fe400078efe1a */
[----:B------:R-:W-:-:S07]  /*57e0*/  LOP3.LUT R32, R29, 0x6, R32, 0xf8, !PT ;  /* 0x000000061d207812 */ /* 0x000fce00078ef820 */
[----:B0-----:R-:W-:Y:S05]  /*57f0*/  @P0 BRA `(.L_x_35) ;  /* 0x00000090000c0947 */ /* 0x001fea0003800000 */
[----:B------:R-:W0:Y:S01]  /*5800*/  LDC.64 R28, c[0x0][0x5c8] ;  /* 0x00017200ff1c7b82 */ /* 0x000e220000000a00 */
[----:B------:R-:W-:Y:S01]  /*5810*/  USHF.R.S32.HI UR7, URZ, 0x1f, UR12 ;  /* 0x0000001f3f077899 */ /* 0x000fe2000801140c */
[--C-:B------:R-:W-:Y:S01]  /*5820*/  SHF.R.S32.HI R33, RZ, 0x1f, R32.reuse ;  /* 0x0000001fff217819 */ /* 0x100fe20000011420 */
[----:B------:R-:W-:Y:S01]  /*5830*/  ULDC.64 UR10, c[0x0][0x5d0] ;  /* 0x00017400000a7ab9 */ /* 0x000fe20000000a00 */
[----:B------:R-:W-:Y:S01]  /*5840*/  BSSY B0, `(.L_x_35) ;  /* 0x00008fe000007945 */ /* 0x000fe20003800000 */
[----:B------:R-:W-:Y:S02]  /*5850*/  UIMAD UR6, UR7, UR10, URZ ;  /* 0x0000000a070672a4 */ /* 0x000fe4000f8e023f */
[----:B------:R-:W-:Y:S02]  /*5860*/  IMAD.U32 R27, RZ, RZ, UR10 ;  /* 0x0000000aff1b7e24 */ /* 0x000fe4000f8e00ff */
[----:B------:R-:W-:Y:S02]  /*5870*/  UIMAD UR6, UR12, UR11, UR6 ;  /* 0x0000000b0c0672a4 */ /* 0x000fe4000f8e0206 */
[----:B------:R-:W-:Y:S01]  /*5880*/  IMAD.WIDE.U32 R26, R27, UR12, R32 ;  /* 0x0000000c1b1a7c25 */ /* 0x000fe2000f8e0020 */
[----:B------:R-:W-:-:S03]  /*5890*/  ULDC.64 UR10, c[0x0][0x5c0] ;  /* 0x00017000000a7ab9 */ /* 0x000fc60000000a00 */
[----:B------:R-:W-:Y:S02]  /*58a0*/  VIADD R27, R27, UR6 ;  /* 0x000000061b1b7c36 */ /* 0x000fe40008000000 */
[-C--:B0-----:R-:W-:Y:S01]  /*58b0*/  IMAD R24, R39, R28.reuse, RZ ;  /* 0x0000001c27187224 */ /* 0x081fe200078e02ff */
[----:B------:R-:W-:Y:S01]  /*58c0*/  SHF.L.U64.HI R34, R28, 0x3, R29 ;  /* 0x000000031c227819 */ /* 0x000fe2000001021d */
[----:B------:R-:W-:-:S04]  /*58d0*/  IMAD.WIDE.U32 R26, R43, R28, R26 ;  /* 0x0000001c2b1a7225 */ /* 0x000fc800078e001a */
[----:B------:R-:W-:Y:S01]  /*58e0*/  IMAD R25, R43, R29, R24 ;  /* 0x0000001d2b197224 */ /* 0x000fe200078e0218 */
[----:B------:R-:W-:Y:S01]  /*58f0*/  IADD3 R24, P2, R26, UR10, RZ ;  /* 0x0000000a1a187c10 */ /* 0x000fe2000ff5e0ff */
[C---:B------:R-:W-:Y:S01]  /*5900*/  IMAD.SHL.U32 R35, R28.reuse, 0x8, RZ ;  /* 0x000000081c237824 */ /* 0x040fe200078e00ff */
[----:B------:R-:W-:Y:S01]  /*5910*/  LEA R30, P3, R28, R26, 0x7 ;  /* 0x0000001a1c1e7211 */ /* 0x000fe200078638ff */
[----:B------:R-:W-:-:S03]  /*5920*/  IMAD.IADD R27, R27, 0x1, R25 ;  /* 0x000000011b1b7824 */ /* 0x000fc600078e0219 */
[----:B------:R-:W-:Y:S02]  /*5930*/  IADD3 R26, P1, P0, R26, UR10, R35 ;  /* 0x0000000a1a1a7c10 */ /* 0x000fe4000f83e023 */
[----:B------:R-:W-:Y:S02]  /*5940*/  IADD3.X R25, R27, UR11, RZ, P2, !PT ;  /* 0x0000000b1b197c10 */ /* 0x000fe400097fe4ff */
[----:B------:R-:W-:Y:S02]  /*5950*/  FSETP.NEU.AND P2, PT, RZ, UR21, PT ;  /* 0x00000015ff007c0b */ /* 0x000fe4000bf4d000 */
[----:B------:R-:W-:Y:S02]  /*5960*/  LEA.HI.X R31, R28, R27, R29, 0x7, P3 ;  /* 0x0000001b1c1f7211 */ /* 0x000fe400018f3c1d */
[C---:B------:R-:W-:Y:S02]  /*5970*/  IADD3 R28, P3, R30.reuse, UR10, RZ ;  /* 0x0000000a1e1c7c10 */ /* 0x040fe4000ff7e0ff */
[----:B------:R-:W-:-:S02]  /*5980*/  IADD3 R30, P5, P6, R30, UR10, R35 ;  /* 0x0000000a1e1e7c10 */ /* 0x000fc4000febe023 */
[----:B------:R-:W-:Y:S02]  /*5990*/  IADD3.X R29, R31, UR11, RZ, P3, !PT ;  /* 0x0000000b1f1d7c10 */ /* 0x000fe40009ffe4ff */
[--C-:B------:R-:W-:Y:S02]  /*59a0*/  IADD3.X R27, R27, UR11, R34.reuse, P1, P0 ;  /* 0x0000000b1b1b7c10 */ /* 0x100fe40008fe0422 */
[----:B------:R-:W-:Y:S01]  /*59b0*/  IADD3.X R31, R31, UR11, R34, P5, P6 ;  /* 0x0000000b1f1f7c10 */ /* 0x000fe2000afec422 */
[----:B------:R-:W-:Y:S06]  /*59c0*/  @!P2 BRA `(.L_x_36) ;  /* 0x0000006c0014a947 */ /* 0x000fec0003800000 */
[----:B------:R-:W-:Y:S01]  /*59d0*/  ULDC.64 UR10, c[0x0][0x5b8] ;  /* 0x00016e00000a7ab9 */ /* 0x000fe20000000a00 */
[----:B------:R-:W-:Y:S01]  /*59e0*/  ISETP.GE.AND P0, PT, R41, 0x1, PT ;  /* 0x000000012900780c */ /* 0x000fe20003f06270 */
[----:B------:R-:W-:Y:S02]  /*59f0*/  UIMAD UR6, UR7, UR10, URZ ;  /* 0x0000000a070672a4 */ /* 0x000fe4000f8e023f */
[----:B------:R-:W-:Y:S01]  /*5a00*/  IMAD.U32 R35, RZ, RZ, UR10 ;  /* 0x0000000aff237e24 */ /* 0x000fe2000f8e00ff */
[----:B------:R-:W-:Y:S01]  /*5a10*/  BSSY B1, `(.L_x_37) ;  /* 0x0000010000017945 */ /* 0x000fe20003800000 */
[----:B------:R-:W-:Y:S01]  /*5a20*/  ISETP.LT.OR P3, PT, R42, 0x1, !P0 ;  /* 0x000000012a00780c */ /* 0x000fe20004761670 */
[----:B------:R-:W-:Y:S02]  /*5a30*/  UIMAD UR6, UR12, UR11, UR6 ;  /* 0x0000000b0c0672a4 */ /* 0x000fe4000f8e0206 */
[----:B------:R-:W-:Y:S01]  /*5a40*/  IMAD.WIDE.U32 R32, R35, UR12, R32 ;  /* 0x0000000c23207c25 */ /* 0x000fe2000f8e0020 */
[----:B------:R-:W-:-:S03]  /*5a50*/  ULDC.64 UR10, c[0x0][0x5a8] ;  /* 0x00016a00000a7ab9 */ /* 0x000fc60000000a00 */
[----:B------:R-:W-:Y:S02]  /*5a60*/  IMAD.MOV.U32 R36, RZ, RZ, R32 ;  /* 0x000000ffff247224 */ /* 0x000fe400078e0020 */
[----:B------:R-:W-:Y:S01]  /*5a70*/  VIADD R37, R33, UR6 ;  /* 0x0000000621257c36 */ /* 0x000fe20008000000 */
[----:B------:R-:W-:Y:S02]  /*5a80*/  ULDC.64 UR6, c[0x0][0x5b0] ;  /* 0x00016c0000067ab9 */ /* 0x000fe40000000a00 */
[----:B------:R-:W-:Y:S02]  /*5a90*/  IMAD R34, R39, UR6, RZ ;  /* 0x0000000627227c24 */ /* 0x000fe4000f8e02ff */
[----:B------:R-:W-:-:S04]  /*5aa0*/  IMAD.WIDE.U32 R32, R43, UR6, R36 ;  /* 0x000000062b207c25 */ /* 0x000fc8000f8e0024 */
[--C-:B------:R-:W-:Y:S01]  /*5ab0*/  IMAD R35, R43, UR7, R34.reuse ;  /* 0x000000072b237c24 */ /* 0x100fe2000f8e0222 */
[----:B------:R-:W-:Y:S02]  /*5ac0*/  IADD3 R32, P1, R32, UR10, RZ ;  /* 0x0000000a20207c10 */ /* 0x000fe4000ff3e0ff */
[----:B------:R-:W-:Y:S02]  /*5ad0*/  PRMT R34, RZ, 0x7610, R34 ;  /* 0x00007610ff227816 */ /* 0x000fe40000000022 */
[----:B------:R-:W-:Y:S01]  /*5ae0*/  IADD3.X R33, R33, UR11, R35, P1, !PT ;  /* 0x0000000b21217c10 */ /* 0x000fe20008ffe423 */
[----:B------:R-:W-:Y:S08]  /*5af0*/  @P3 BRA `(.L_x_38) ;  /* 0x0000000000043947 */ /* 0x000ff00003800000 */
[----:B------:R0:W5:Y:S02]  /*5b00*/  LDG.E.U8 R34, desc[UR14][R32.64] ;  /* 0x0000000e20227981 */ /* 0x000164000c1e1100 */
.L_x_38:
[----:B------:R-:W-:Y:S05]  /*5b10*/  BSYNC B1 ;  /* 0x0000000000017941 */ /* 0x000fea0003800000 */
.L_x_37:
[----:B-----5:R-:W-:Y:S01]  /*5b20*/  LOP3.LUT R34, R34, 0xff, RZ, 0xc0, !PT ;  /* 0x000000ff22227812 */ /* 0x020fe200078ec0ff */
[----:B------:R-:W-:Y:S01]  /*5b30*/  BSSY B1, `(.L_x_39) ;  /* 0x000000b000017945 */ /* 0x000fe20003800000 */
[----:B------:R-:W-:Y:S02]  /*5b40*/  ISETP.LT.OR P2, PT, R42, 0x2, !P0 ;  /* 0x000000022a00780c */ /* 0x000fe40004741670 */
[----:B------:R-:W-:-:S05]  /*5b50*/  F2FP.F16.E4M3.UNPACK_B R34, R34 ;  /* 0x00000022ff22723e */ /* 0x000fca00020006ff */
[----:B------:R-:W-:-:S05]  /*5b60*/  HADD2.F32 R34, -RZ, R34.H0_H0 ;  /* 0x20000022ff227230 */ /* 0x000fca0000004100 */
[----:B------:R-:W-:Y:S01]  /*5b70*/  FMUL R35, R34, UR21 ;  /* 0x0000001522237c20 */ /* 0x000fe20008400000 */
[----:B------:R-:W-:-:S03]  /*5b80*/  PRMT R34, RZ, 0x7610, R34 ;  /* 0x00007610ff227816 */ /* 0x000fc60000000022 */
[----:B------:R-:W-:-:S05]  /*5b90*/  FFMA R35, R228, UR20, R35 ;  /* 0x00000014e4237c23 */ /* 0x000fca0008000023 */
[----:B------:R-:W-:-:S05]  /*5ba0*/  F2FP.SATFINITE.E4M3.F32.PACK_AB_MERGE_C R35, RZ, R35, RZ ;  /* 0x00000023ff23723e */ /* 0x000fca00048070ff */
[----:B------:R2:W-:Y:S01]  /*5bb0*/  @!P3 STG.E.U8 desc[UR14][R24.64], R35 ;  /* 0x000000231800b986 */ /* 0x0005e2000c10110e */
[----:B------:R-:W-:Y:S05]  /*5bc0*/  @P2 BRA `(.L_x_40) ;  /* 0x0000000000042947 */ /* 0x000fea0003800000 */
[----:B------:R3:W5:Y:S02]  /*5bd0*/  LDG.E.U8 R34, desc[UR14][R32.64+0x1] ;  /* 0x0000010e20227981 */ /* 0x000764000c1e1100 */
.L_x_40:
[----:B------:R-:W-:Y:S05]  /*5be0*/  BSYNC B1 ;  /* 0x0000000000017941 */ /* 0x000fea0003800000 */
.L_x_39:
[----:B-----5:R-:W-:Y:S01]  /*5bf0*/  LOP3.LUT R34, R34, 0xff, RZ, 0xc0, !PT ;  /* 0x000000ff22227812 */ /* 0x020fe200078ec0ff */
[----:B------:R-:W-:Y:S01]  /*5c00*/  BSSY B1, `(.L_x_41) ;  /* 0x0000013000017945 */ /* 0x000fe20003800000 */
[----:B------:R-:W-:Y:S02]  /*5c10*/  IADD3 R45, P1, R43, 0x8, RZ ;  /* 0x000000082b2d7810 */ /* 0x000fe40007f3e0ff */
[----:B------:R-:W-:-:S03]  /*5c20*/  F2FP.F16.E4M3.UNPACK_B R34, R34 ;  /* 0x00000022ff22723e */ /* 0x000fc600020006ff */
[----:B--2---:R-:W-:Y:S01]  /*5c30*/  IMAD.X R35, RZ, RZ, R39, P1 ;  /* 0x000000ffff237224 */ /* 0x004fe200008e0627 */
[----:B------:R-:W-:Y:S01]  /*5c40*/  ISETP.GE.AND P1, PT, R41, 0x9, PT ;  /* 0x000000092900780c */ /* 0x000fe20003f26270 */
[----:B------:R-:W-:Y:S02]  /*5c50*/  HADD2.F32 R34, -RZ, R34.H0_H0 ;  /* 0x20000022ff227230 */ /* 0x000fe40000004100 */
[----:B------:R-:W-:Y:S01]  /*5c60*/  IMAD R46, R35, UR6, RZ ;  /* 0x00000006232e7c24 */ /* 0x000fe2000f8e02ff */
[----:B------:R-:W-:Y:S02]  /*5c70*/  ISETP.LT.OR P5, PT, R42, 0x1, !P1 ;  /* 0x000000012a00780c */ /* 0x000fe40004fa1670 */
[----:B------:R-:W-:Y:S01]  /*5c80*/  FMUL R44, R34, UR21 ;  /* 0x00000015222c7c20 */ /* 0x000fe20008400000 */
[----:B------:R-:W-:-:S04]  /*5c90*/  IMAD.WIDE.U32 R34, R45, UR6, R36 ;  /* 0x000000062d227c25 */ /* 0x000fc8000f8e0024 */
[----:B------:R-:W-:Y:S01]  /*5ca0*/  FFMA R44, R227, UR20, R44 ;  /* 0x00000014e32c7c23 */ /* 0x000fe2000800002c */
[----:B------:R-:W-:Y:S01]  /*5cb0*/  IMAD R45, R45, UR7, R46 ;  /* 0x000000072d2d7c24 */ /* 0x000fe2000f8e022e */
[----:B------:R-:W-:-:S03]  /*5cc0*/  IADD3 R34, P3, R34, UR10, RZ ;  /* 0x0000000a22227c10 */ /* 0x000fc6000ff7e0ff */
[----:B------:R-:W-:Y:S02]  /*5cd0*/  F2FP.SATFINITE.E4M3.F32.PACK_AB_MERGE_C R47, RZ, R44, RZ ;  /* 0x0000002cff2f723e */ /* 0x000fe400048070ff */
[----:B------:R-:W-:Y:S02]  /*5ce0*/  IADD3.X R35, R35, UR11, R45, P3, !PT ;  /* 0x0000000b23237c10 */ /* 0x000fe40009ffe42d */
[----:B------:R-:W-:Y:S01]  /*5cf0*/  PRMT R44, RZ, 0x7610, R44 ;  /* 0x00007610ff2c7816 */ /* 0x000fe2000000002c */
[----:B------:R2:W-:Y:S01]  /*5d00*/  @!P2 STG.E.U8 desc[UR14][R24.64+0x1], R47 ;  /* 0x0000012f1800a986 */ /* 0x0005e2000c10110e */
[----:B------:R-:W-:Y:S05]  /*5d10*/  @P5 BRA `(.L_x_42) ;  /* 0x0000000000045947 */ /* 0x000fea0003800000 */
[----:B------:R4:W5:Y:S02]  /*5d20*/  LDG.E.U8 R44, desc[UR14][R34.64] ;  /* 0x0000000e222c7981 */ /* 0x000964000c1e1100 */
.L_x_42:
[----:B------:R-:W-:Y:S05]  /*5d30*/  BSYNC B1 ;  /* 0x0000000000017941 */ /* 0x000fea0003800000 */
.L_x_41:
        /* <DEDUP_REMOVED lines=12> */
.L_x_44:
[----:B------:R-:W-:Y:S05]  /*5e00*/  BSYNC B1 ;  /* 0x0000000000017941 */ /* 0x000fea0003800000 */
.L_x_43:
[----:B-----5:R-:W-:Y:S01]  /*5e10*/  LOP3.LUT R44, R44, 0xff, RZ, 0xc0, !PT ;  /* 0x000000ff2c2c7812 */ /* 0x020fe200078ec0ff */
[----:B------:R-:W-:Y:S01]  /*5e20*/  BSSY B1, `(.L_x_45) ;  /* 0x000000b000017945 */ /* 0x000fe20003800000 */
[----:B------:R-:W-:Y:S02]  /*5e30*/  ISETP.LT.OR P3, PT, R42, 0x9, !P0 ;  /* 0x000000092a00780c */ /* 0x000fe40004761670 */
[----:B------:R-:W-:-:S05]  /*5e40*/  F2FP.F16.E4M3.UNPACK_B R44, R44 ;  /* 0x0000002cff2c723e */ /* 0x000fca00020006ff */
[----:B------:R-:W-:-:S05]  /*5e50*/  HADD2.F32 R44, -RZ, R44.H0_H0 ;  /* 0x2000002cff2c7230 */ /* 0x000fca0000004100 */
[----:B------:R-:W-:-:S04]  /*5e60*/  FMUL R44, R44, UR21 ;  /* 0x000000152c2c7c20 */ /* 0x000fc80008400000 */
[----:B------:R-:W-:-:S05]  /*5e70*/  FFMA R44, R225, UR20, R44 ;  /* 0x00000014e12c7c23 */ /* 0x000fca000800002c */
[----:B0-----:R-:W-:Y:S02]  /*5e80*/  F2FP.SATFINITE.E4M3.F32.PACK_AB_MERGE_C R45, RZ, R44, RZ ;  /* 0x0000002cff2d723e */ /* 0x001fe400048070ff */
[----:B------:R-:W-:-:S03]  /*5e90*/  PRMT R44, RZ, 0x7610, R44 ;  /* 0x00007610ff2c7816 */ /* 0x000fc6000000002c */
[----:B------:R0:W-:Y:S01]  /*5ea0*/  @!P2 STG.E.U8 desc[UR14][R26.64+0x1], R45 ;  /* 0x0000012d1a00a986 */ /* 0x0001e2000c10110e */
[----:B------:R-:W-:Y:S05]  /*5eb0*/  @P3 BRA `(.L_x_46) ;  /* 0x0000000000043947 */ /* 0x000fea0003800000 */
[----:B------:R0:W5:Y:S02]  /*5ec0*/  LDG.E.U8 R44, desc[UR14][R32.64+0x8] ;  /* 0x0000080e202c7981 */ /* 0x000164000c1e1100 */
.L_x_46:
[----:B------:R-:W-:Y:S05]  /*5ed0*/  BSYNC B1 ;  /* 0x0000000000017941 */ /* 0x000fea0003800000 */
.L_x_45:
[----:B-----5:R-:W-:Y:S01]  /*5ee0*/  LOP3.LUT R44, R44, 0xff, RZ, 0xc0, !PT ;  /* 0x000000ff2c2c7812 */ /* 0x020fe200078ec0ff */
[----:B------:R-:W-:Y:S01]  /*5ef0*/  BSSY B1, `(.L_x_47) ;  /* 0x000000b000017945 */ /* 0x000fe20003800000 */
[----:B------:R-:W-:Y:S02]  /*5f00*/  ISETP.LT.OR P2, PT, R42, 0xa, !P0 ;  /* 0x0000000a2a00780c */ /* 0x000fe40004741670 */
[----:B------:R-:W-:-:S05]  /*5f10*/  F2FP.F16.E4M3.UNPACK_B R44, R44 ;  /* 0x0000002cff2c723e */ /* 0x000fca00020006ff */
[----:B------:R-:W-:-:S05]  /*5f20*/  HADD2.F32 R44, -RZ, R44.H0_H0 ;  /* 0x2000002cff2c7230 */ /* 0x000fca0000004100 */
[----:B0-----:R-:W-:Y:S01]  /*5f30*/  FMUL R45, R44, UR21 ;  /* 0x000000152c2d7c20 */ /* 0x001fe20008400000 */
[----:B------:R-:W-:-:S03]  /*5f40*/  PRMT R44, RZ, 0x7610, R44 ;  /* 0x00007610ff2c7816 */ /* 0x000fc6000000002c */
[----:B------:R-:W-:-:S05]  /*5f50*/  FFMA R45, R224, UR20, R45 ;  /* 0x00000014e02d7c23 */ /* 0x000fca000800002d */
[----:B------:R-:W-:-:S05]  /*5f60*/  F2FP.SATFINITE.E4M3.F32.PACK_AB_MERGE_C R45, RZ, R45, RZ ;  /* 0x0000002dff2d723e */ /* 0x000fca00048070ff */
[----:B------:R0:W-:Y:S01]  /*5f70*/  @!P3 STG.E.U8 desc[UR14][R24.64+0x8], R45 ;  /* 0x0000082d1800b986 */ /* 0x0001e2000c10110e */
[----:B------:R-:W-:Y:S05]  /*5f80*/  @P2 BRA `(.L_x_48) ;  /* 0x0000000000042947 */ /* 0x000fea0003800000 */
[----:B------:R0:W5:Y:S02]  /*5f90*/  LDG.E.U8 R44, desc[UR14][R32.64+0x9] ;  /* 0x0000090e202c7981 */ /* 0x000164000c1e1100 */
.L_x_48:
[----:B------:R-:W-:Y:S05]  /*5fa0*/  BSYNC B1 ;  /* 0x0000000000017941 */ /* 0x000fea0003800000 */
.L_x_47:
        /* <DEDUP_REMOVED lines=12> */
.L_x_50:
[----:B------:R-:W-:Y:S05]  /*6070*/  BSYNC B1 ;  /* 0x0000000000017941 */ /* 0x000fea0003800000 */
.L_x_49:
        /* <DEDUP_REMOVED lines=12> */
.L_x_52:
[----:B------:R-:W-:Y:S05]  /*6140*/  BSYNC B1 ;  /* 0x0000000000017941 */ /* 0x000fea0003800000 */
.L_x_51:
        /* <DEDUP_REMOVED lines=12> */
.L_x_54:
[----:B------:R-:W-:Y:S05]  /*6210*/  BSYNC B1 ;  /* 0x0000000000017941 */ /* 0x000fea0003800000 */
.L_x_53:
        /* <DEDUP_REMOVED lines=12> */
.L_x_56:
[----:B------:R-:W-:Y:S05]  /*62e0*/  BSYNC B1 ;  /* 0x0000000000017941 */ /* 0x000fea0003800000 */
.L_x_55:
        /* <DEDUP_REMOVED lines=12> */
.L_x_58:
[----:B------:R-:W-:Y:S05]  /*63b0*/  BSYNC B1 ;  /* 0x0000000000017941 */ /* 0x000fea0003800000 */
.L_x_57:
        /* <DEDUP_REMOVED lines=12> */
.L_x_60:
[----:B------:R-:W-:Y:S05]  /*6480*/  BSYNC B1 ;  /* 0x0000000000017941 */ /* 0x000fea0003800000 */
.L_x_59:
        /* <DEDUP_REMOVED lines=12> */
.L_x_62:
[----:B------:R-:W-:Y:S05]  /*6550*/  BSYNC B1 ;  /* 0x0000000000017941 */ /* 0x000fea0003800000 */
.L_x_61:
        /* <DEDUP_REMOVED lines=12> */
.L_x_64:
[----:B------:R-:W-:Y:S05]  /*6620*/  BSYNC B1 ;  /* 0x0000000000017941 */ /* 0x000fea0003800000 */
.L_x_63:
        /* <DEDUP_REMOVED lines=12> */
.L_x_66:
[----:B------:R-:W-:Y:S05]  /*66f0*/  BSYNC B1 ;  /* 0x0000000000017941 */ /* 0x000fea0003800000 */
.L_x_65:
        /* <DEDUP_REMOVED lines=12> */
.L_x_68:
[----:B------:R-:W-:Y:S05]  /*67c0*/  BSYNC B1 ;  /* 0x0000000000017941 */ /* 0x000fea0003800000 */
.L_x_67:
        /* <DEDUP_REMOVED lines=12> */
.L_x_70:
[----:B------:R-:W-:Y:S05]  /*6890*/  BSYNC B1 ;  /* 0x0000000000017941 */ /* 0x000fea0003800000 */
.L_x_69:
        /* <DEDUP_REMOVED lines=12> */
.L_x_72:
[----:B------:R-:W-:Y:S05]  /*6960*/  BSYNC B1 ;  /* 0x0000000000017941 */ /* 0x000fea0003800000 */
.L_x_71:
        /* <DEDUP_REMOVED lines=12> */
.L_x_74:
[----:B------:R-:W-:Y:S05]  /*6a30*/  BSYNC B1 ;  /* 0x0000000000017941 */ /* 0x000fea0003800000 */
.L_x_73:
        /* <DEDUP_REMOVED lines=12> */
.L_x_76:
[----:B------:R-:W-:Y:S05]  /*6b00*/  BSYNC B1 ;  /* 0x0000000000017941 */ /* 0x000fea0003800000 */
.L_x_75:
        /* <DEDUP_REMOVED lines=12> */
.L_x_78:
[----:B------:R-:W-:Y:S05]  /*6bd0*/  BSYNC B1 ;  /* 0x0000000000017941 */ /* 0x000fea0003800000 */
.L_x_77:
        /* <DEDUP_REMOVED lines=12> */
.L_x_80:
[----:B------:R-:W-:Y:S05]  /*6ca0*/  BSYNC B1 ;  /* 0x0000000000017941 */ /* 0x000fea0003800000 */
.L_x_79:
        /* <DEDUP_REMOVED lines=12> */
.L_x_82:
[----:B------:R-:W-:Y:S05]  /*6d70*/  BSYNC B1 ;  /* 0x0000000000017941 */ /* 0x000fea0003800000 */
.L_x_81:
        /* <DEDUP_REMOVED lines=12> */
.L_x_84:
[----:B------:R-:W-:Y:S05]  /*6e40*/  BSYNC B1 ;  /* 0x0000000000017941 */ /* 0x000fea0003800000 */
.L_x_83:
        /* <DEDUP_REMOVED lines=12> */
.L_x_86:
[----:B------:R-:W-:Y:S05]  /*6f10*/  BSYNC B1 ;  /* 0x0000000000017941 */ /* 0x000fea0003800000 */
.L_x_85:
        /* <DEDUP_REMOVED lines=12> */
.L_x_88:
[----:B------:R-:W-:Y:S05]  /*6fe0*/  BSYNC B1 ;  /* 0x0000000000017941 */ /* 0x000fea0003800000 */
.L_x_87:
        /* <DEDUP_REMOVED lines=12> */
.L_x_90:
[----:B------:R-:W-:Y:S05]  /*70b0*/  BSYNC B1 ;  /* 0x0000000000017941 */ /* 0x000fea0003800000 */
.L_x_89:
        /* <DEDUP_REMOVED lines=12> */
.L_x_92:
[----:B------:R-:W-:Y:S05]  /*7180*/  BSYNC B1 ;  /* 0x0000000000017941 */ /* 0x000fea0003800000 */
.L_x_91:
        /* <DEDUP_REMOVED lines=12> */
.L_x_94:
[----:B------:R-:W-:Y:S05]  /*7250*/  BSYNC B1 ;  /* 0x0000000000017941 */ /* 0x000fea0003800000 */
.L_x_93:
        /* <DEDUP_REMOVED lines=12> */
.L_x_96:
[----:B------:R-:W-:Y:S05]  /*7320*/  BSYNC B1 ;  /* 0x0000000000017941 */ /* 0x000fea0003800000 */
.L_x_95:
        /* <DEDUP_REMOVED lines=12> */
.L_x_98:
[----:B------:R-:W-:Y:S05]  /*73f0*/  BSYNC B1 ;  /* 0x0000000000017941 */ /* 0x000fea0003800000 */
.L_x_97:
        /* <DEDUP_REMOVED lines=12> */
.L_x_100:
[----:B------:R-:W-:Y:S05]  /*74c0*/  BSYNC B1 ;  /* 0x0000000000017941 */ /* 0x000fea0003800000 */
.L_x_99:
        /* <DEDUP_REMOVED lines=12> */
.L_x_102:
[----:B------:R-:W-:Y:S05]  /*7590*/  BSYNC B1 ;  /* 0x0000000000017941 */ /* 0x000fea0003800000 */
.L_x_101:
        /* <DEDUP_REMOVED lines=12> */
.L_x_104:
[----:B------:R-:W-:Y:S05]  /*7660*/  BSYNC B1 ;  /* 0x0000000000017941 */ /* 0x000fea0003800000 */
.L_x_103:
        /* <DEDUP_REMOVED lines=12> */
.L_x_106:
[----:B------:R-:W-:Y:S05]  /*7730*/  BSYNC B1 ;  /* 0x0000000000017941 */ /* 0x000fea0003800000 */
.L_x_105:
        /* <DEDUP_REMOVED lines=12> */
.L_x_108:
[----:B------:R-:W-:Y:S05]  /*7800*/  BSYNC B1 ;  /* 0x0000000000017941 */ /* 0x000fea0003800000 */
.L_x_107:
        /* <DEDUP_REMOVED lines=12> */
.L_x_110:
[----:B------:R-:W-:Y:S05]  /*78d0*/  BSYNC B1 ;  /* 0x0000000000017941 */ /* 0x000fea0003800000 */
.L_x_109:
        /* <DEDUP_REMOVED lines=12> */
.L_x_112:
[----:B------:R-:W-:Y:S05]  /*79a0*/  BSYNC B1 ;  /* 0x0000000000017941 */ /* 0x000fea0003800000 */
.L_x_111:
        /* <DEDUP_REMOVED lines=12> */
.L_x_114:
[----:B------:R-:W-:Y:S05]  /*7a70*/  BSYNC B1 ;  /* 0x0000000000017941 */ /* 0x000fea0003800000 */
.L_x_113:
        /* <DEDUP_REMOVED lines=12> */
.L_x_116:
[----:B------:R-:W-:Y:S05]  /*7b40*/  BSYNC B1 ;  /* 0x0000000000017941 */ /* 0x000fea0003800000 */
.L_x_115:
        /* <DEDUP_REMOVED lines=12> */
.L_x_118:
[----:B------:R-:W-:Y:S05]  /*7c10*/  BSYNC B1 ;  /* 0x0000000000017941 */ /* 0x000fea0003800000 */
.L_x_117:
        /* <DEDUP_REMOVED lines=12> */
.L_x_120:
[----:B------:R-:W-:Y:S05]  /*7ce0*/  BSYNC B1 ;  /* 0x0000000000017941 */ /* 0x000fea0003800000 */
.L_x_119:
        /* <DEDUP_REMOVED lines=12> */
.L_x_122:
[----:B------:R-:W-:Y:S05]  /*7db0*/  BSYNC B1 ;  /* 0x0000000000017941 */ /* 0x000fea0003800000 */
.L_x_121:
        /* <DEDUP_REMOVED lines=12> */
.L_x_124:
[----:B------:R-:W-:Y:S05]  /*7e80*/  BSYNC B1 ;  /* 0x0000000000017941 */ /* 0x000fea0003800000 */
.L_x_123:
        /* <DEDUP_REMOVED lines=12> */
.L_x_126:
[----:B------:R-:W-:Y:S05]  /*7f50*/  BSYNC B1 ;  /* 0x0000000000017941 */ /* 0x000fea0003800000 */
.L_x_125:
        /* <DEDUP_REMOVED lines=12> */
.L_x_128:
[----:B------:R-:W-:Y:S05]  /*8020*/  BSYNC B1 ;  /* 0x0000000000017941 */ /* 0x000fea0003800000 */
.L_x_127:
        /* <DEDUP_REMOVED lines=12> */
.L_x_130:
[----:B------:R-:W-:Y:S05]  /*80f0*/  BSYNC B1 ;  /* 0x0000000000017941 */ /* 0x000fea0003800000 */
.L_x_129:
        /* <DEDUP_REMOVED lines=12> */
.L_x_132:
[----:B------:R-:W-:Y:S05]  /*81c0*/  BSYNC B1 ;  /* 0x0000000000017941 */ /* 0x000fea0003800000 */
.L_x_131:
        /* <DEDUP_REMOVED lines=12> */
.L_x_134:
[----:B------:R-:W-:Y:S05]  /*8290*/  BSYNC B1 ;  /* 0x0000000000017941 */ /* 0x000fea0003800000 */
.L_x_133:
        /* <DEDUP_REMOVED lines=12> */
.L_x_136:
[----:B------:R-:W-:Y:S05]  /*8360*/  BSYNC B1 ;  /* 0x0000000000017941 */ /* 0x000fea0003800000 */
.L_x_135:
        /* <DEDUP_REMOVED lines=12> */
.L_x_138:
[----:B------:R-:W-:Y:S05]  /*8430*/  BSYNC B1 ;  /* 0x0000000000017941 */ /* 0x000fea0003800000 */
.L_x_137:
        /* <DEDUP_REMOVED lines=12> */
.L_x_140:
[----:B------:R-:W-:Y:S05]  /*8500*/  BSYNC B1 ;  /* 0x0000000000017941 */ /* 0x000fea0003800000 */
.L_x_139:
        /* <DEDUP_REMOVED lines=12> */
.L_x_142:
[----:B------:R-:W-:Y:S05]  /*85d0*/  BSYNC B1 ;  /* 0x0000000000017941 */ /* 0x000fea0003800000 */
.L_x_141:
        /* <DEDUP_REMOVED lines=12> */
.L_x_144:
[----:B------:R-:W-:Y:S05]  /*86a0*/  BSYNC B1 ;  /* 0x0000000000017941 */ /* 0x000fea0003800000 */
.L_x_143:
        /* <DEDUP_REMOVED lines=12> */
.L_x_146:
[----:B------:R-:W-:Y:S05]  /*8770*/  BSYNC B1 ;  /* 0x0000000000017941 */ /* 0x000fea0003800000 */
.L_x_145:
        /* <DEDUP_REMOVED lines=12> */
.L_x_148:
[----:B------:R-:W-:Y:S05]  /*8840*/  BSYNC B1 ;  /* 0x0000000000017941 */ /* 0x000fea0003800000 */
.L_x_147:
        /* <DEDUP_REMOVED lines=12> */
.L_x_150:
[----:B------:R-:W-:Y:S05]  /*8910*/  BSYNC B1 ;  /* 0x0000000000017941 */ /* 0x000fea0003800000 */
.L_x_149:
        /* <DEDUP_REMOVED lines=12> */
.L_x_152:
[----:B------:R-:W-:Y:S05]  /*89e0*/  BSYNC B1 ;  /* 0x0000000000017941 */ /* 0x000fea0003800000 */
.L_x_151:
        /* <DEDUP_REMOVED lines=12> */
.L_x_154:
[----:B------:R-:W-:Y:S05]  /*8ab0*/  BSYNC B1 ;  /* 0x0000000000017941 */ /* 0x000fea0003800000 */
.L_x_153:
        /* <DEDUP_REMOVED lines=12> */
.L_x_156:
[----:B------:R-:W-:Y:S05]  /*8b80*/  BSYNC B1 ;  /* 0x0000000000017941 */ /* 0x000fea0003800000 */
.L_x_155:
        /* <DEDUP_REMOVED lines=12> */
.L_x_158:
[----:B------:R-:W-:Y:S05]  /*8c50*/  BSYNC B1 ;  /* 0x0000000000017941 */ /* 0x000fea0003800000 */
.L_x_157:
        /* <DEDUP_REMOVED lines=12> */
.L_x_160:
[----:B------:R-:W-:Y:S05]  /*8d20*/  BSYNC B1 ;  /* 0x0000000000017941 */ /* 0x000fea0003800000 */
.L_x_159:
[----:B-----5:R-:W-:Y:S01]  /*8d30*/  LOP3.LUT R44, R44, 0xff, RZ, 0xc0, !PT ;  /* 0x000000ff2c2c7812 */ /* 0x020fe200078ec0ff */
[----:B------:R-:W-:Y:S01]  /*8d40*/  BSSY B1, `(.L_x_161) ;  /* 0x000000b000017945 */ /* 0x000fe20003800000 */
[----:B------:R-:W-:Y:S02]  /*8d50*/  ISETP.LT.OR P2, PT, R42, 0x79, !P1 ;  /* 0x000000792a00780c */ /* 0x000fe40004f41670 */
[----:B------:R-:W-:Y:S02]  /*8d60*/  F2FP.F16.E4M3.UNPACK_B R44, R44 ;  /* 0x0000002cff2c723e */ /* 0x000fe400020006ff */
[----:B0--3--:R-:W-:-:S03]  /*8d70*/  PRMT R32, RZ, 0x7610, R32 ;  /* 0x00007610ff207816 */ /* 0x009fc60000000020 */
[----:B------:R-:W-:-:S05]  /*8d80*/  HADD2.F32 R44, -RZ, R44.H0_H0 ;  /* 0x2000002cff2c7230 */ /* 0x000fca0000004100 */
[----:B------:R-:W-:-:S04]  /*8d90*/  FMUL R44, R44, UR21 ;  /* 0x000000152c2c7c20 */ /* 0x000fc80008400000 */
[----:B------:R-:W-:-:S05]  /*8da0*/  FFMA R44, R167, UR20, R44 ;  /* 0x00000014a72c7c23 */ /* 0x000fca000800002c */
[----:B------:R-:W-:-:S05]  /*8db0*/  F2FP.SATFINITE.E4M3.F32.PACK_AB_MERGE_C R33, RZ, R44, RZ ;  /* 0x0000002cff21723e */ /* 0x000fca00048070ff */
[----:B------:R0:W-:Y:S01]  /*8dc0*/  @!P0 STG.E.U8 desc[UR14][R24.64+0x79], R33 ;  /* 0x0000792118008986 */ /* 0x0001e2000c10110e */
[----:B------:R-:W-:Y:S05]  /*8dd0*/  @P2 BRA `(.L_x_162) ;  /* 0x0000000000042947 */ /* 0x000fea0003800000 */
[----:B------:R3:W5:Y:S02]  /*8de0*/  LDG.E.U8 R32, desc[UR14][R34.64+0x78] ;  /* 0x0000780e22207981 */ /* 0x000764000c1e1100 */
.L_x_162:
[----:B------:R-:W-:Y:S05]  /*8df0*/  BSYNC B1 ;  /* 0x0000000000017941 */ /* 0x000fea0003800000 */
.L_x_161:
[----:B-----5:R-:W-:Y:S01]  /*8e00*/  LOP3.LUT R32, R32, 0xff, RZ, 0xc0, !PT ;  /* 0x000000ff20207812 */ /* 0x020fe200078ec0ff */
[----:B------:R-:W-:Y:S01]  /*8e10*/  BSSY B1, `(.L_x_163) ;  /* 0x000000b000017945 */ /* 0x000fe20003800000 */
[----:B------:R-:W-:Y:S02]  /*8e20*/  ISETP.LT.OR P1, PT, R42, 0x7a, !P1 ;  /* 0x0000007a2a00780c */ /* 0x000fe40004f21670 */
[----:B------:R-:W-:Y:S02]  /*8e30*/  F2FP.F16.E4M3.UNPACK_B R32, R32 ;  /* 0x00000020ff20723e */ /* 0x000fe400020006ff */
[----:B0-2---:R-:W-:-:S03]  /*8e40*/  PRMT R24, RZ, 0x7610, R24 ;  /* 0x00007610ff187816 */ /* 0x005fc60000000018 */
[----:B------:R-:W-:-:S05]  /*8e50*/  HADD2.F32 R32, -RZ, R32.H0_H0 ;  /* 0x20000020ff207230 */ /* 0x000fca0000004100 */
[----:B------:R-:W-:-:S04]  /*8e60*/  FMUL R25, R32, UR21 ;  /* 0x0000001520197c20 */ /* 0x000fc80008400000 */
[----:B------:R-:W-:-:S05]  /*8e70*/  FFMA R25, R166, UR20, R25 ;  /* 0x00000014a6197c23 */ /* 0x000fca0008000019 */
[----:B------:R-:W-:-:S05]  /*8e80*/  F2FP.SATFINITE.E4M3.F32.PACK_AB_MERGE_C R25, RZ, R25, RZ ;  /* 0x00000019ff19723e */ /* 0x000fca00048070ff */
[----:B------:R0:W-:Y:S01]  /*8e90*/  @!P2 STG.E.U8 desc[UR14][R26.64+0x78], R25 ;  /* 0x000078191a00a986 */ /* 0x0001e2000c10110e */
[----:B------:R-:W-:Y:S05]  /*8ea0*/  @P1 BRA `(.L_x_164) ;  /* 0x0000000000041947 */ /* 0x000fea0003800000 */
[----:B------:R2:W5:Y:S02]  /*8eb0*/  LDG.E.U8 R24, desc[UR14][R34.64+0x79] ;  /* 0x0000790e22187981 */ /* 0x000564000c1e1100 */
.L_x_164:
[----:B------:R-:W-:Y:S05]  /*8ec0*/  BSYNC B1 ;  /* 0x0000000000017941 */ /* 0x000fea0003800000 */
.L_x_163:
[----:B-----5:R-:W-:Y:S01]  /*8ed0*/  LOP3.LUT R24, R24, 0xff, RZ, 0xc0, !PT ;  /* 0x000000ff18187812 */ /* 0x020fe200078ec0ff */
[----:B------:R-:W-:Y:S01]  /*8ee0*/  BSSY B1, `(.L_x_165) ;  /* 0x0000013000017945 */ /* 0x000fe20003800000 */
[----:B------:R-:W-:Y:S02]  /*8ef0*/  IADD3 R33, P0, R43, 0x80, RZ ;  /* 0x000000802b217810 */ /* 0x000fe40007f1e0ff */
[----:B------:R-:W-:-:S03]  /*8f00*/  F2FP.F16.E4M3.UNPACK_B R24, R24 ;  /* 0x00000018ff18723e */ /* 0x000fc600020006ff */
[----:B0-----:R-:W-:Y:S01]  /*8f10*/  IMAD.X R25, RZ, RZ, R39, P0 ;  /* 0x000000ffff197224 */ /* 0x001fe200000e0627 */
[----:B------:R-:W-:Y:S01]  /*8f20*/  ISETP.GE.AND P0, PT, R41, 0x81, PT ;  /* 0x000000812900780c */ /* 0x000fe20003f06270 */
[----:B------:R-:W-:Y:S02]  /*8f30*/  HADD2.F32 R24, -RZ, R24.H0_H0 ;  /* 0x20000018ff187230 */ /* 0x000fe40000004100 */
[----:B--234-:R-:W-:Y:S01]  /*8f40*/  IMAD R34, R25, UR6, RZ ;  /* 0x0000000619227c24 */ /* 0x01cfe2000f8e02ff */
        /* <DEDUP_REMOVED lines=12> */
.L_x_166:
[----:B------:R-:W-:Y:S05]  /*9010*/  BSYNC B1 ;  /* 0x0000000000017941 */ /* 0x000fea0003800000 */
.L_x_165:
[----:B-----5:R-:W-:Y:S01]  /*9020*/  LOP3.LUT R32, R32, 0xff, RZ, 0xc0, !PT ;  /* 0x000000ff20207812 */ /* 0x020fe200078ec0ff */
[----:B------:R-:W-:Y:S01]  /*9030*/  BSSY B1, `(.L_x_167) ;  /* 0x000000b000017945 */ /* 0x000fe20003800000 */
[----:B------:R-:W-:Y:S02]  /*9040*/  ISETP.LT.OR P2, PT, R42, 0x2, !P0 ;  /* 0x000000022a00780c */ /* 0x000fe40004741670 */
[----:B------:R-:W-:Y:S02]  /*9050*/  F2FP.F16.E4M3.UNPACK_B R32, R32 ;  /* 0x00000020ff20723e */ /* 0x000fe400020006ff */
[----:B0-----:R-:W-:-:S03]  /*9060*/  PRMT R26, RZ, 0x7610, R26 ;  /* 0x00007610ff1a7816 */ /* 0x001fc6000000001a */
[----:B------:R-:W-:-:S05]  /*9070*/  HADD2.F32 R32, -RZ, R32.H0_H0 ;  /* 0x20000020ff207230 */ /* 0x000fca0000004100 */
[----:B------:R-:W-:-:S04]  /*9080*/  FMUL R27, R32, UR21 ;  /* 0x00000015201b7c20 */ /* 0x000fc80008400000 */
[----:B------:R-:W-:-:S05]  /*9090*/  FFMA R27, R164, UR20, R27 ;  /* 0x00000014a41b7c23 */ /* 0x000fca000800001b */
[----:B------:R-:W-:-:S05]  /*90a0*/  F2FP.SATFINITE.E4M3.F32.PACK_AB_MERGE_C R27, RZ, R27, RZ ;  /* 0x0000001bff1b723e */ /* 0x000fca00048070ff */
[----:B------:R0:W-:Y:S01]  /*90b0*/  @!P3 STG.E.U8 desc[UR14][R28.64], R27 ;  /* 0x0000001b1c00b986 */ /* 0x0001e2000c10110e */
[----:B------:R-:W-:Y:S05]  /*90c0*/  @P2 BRA `(.L_x_168) ;  /* 0x0000000000042947 */ /* 0x000fea0003800000 */
[----:B------:R3:W5:Y:S02]  /*90d0*/  LDG.E.U8 R26, desc[UR14][R24.64+0x1] ;  /* 0x0000010e181a7981 */ /* 0x000764000c1e1100 */
.L_x_168:
[----:B------:R-:W-:Y:S05]  /*90e0*/  BSYNC B1 ;  /* 0x0000000000017941 */ /* 0x000fea0003800000 */
.L_x_167:
[----:B-----5:R-:W-:Y:S01]  /*90f0*/  LOP3.LUT R26, R26, 0xff, RZ, 0xc0, !PT ;  /* 0x000000ff1a1a7812 */ /* 0x020fe200078ec0ff */
[----:B------:R-:W-:Y:S01]  /*9100*/  BSSY B1, `(.L_x_169) ;  /* 0x0000013000017945 */ /* 0x000fe20003800000 */
[----:B------:R-:W-:Y:S02]  /*9110*/  IADD3 R43, P1, R43, 0x88, RZ ;  /* 0x000000882b2b7810 */ /* 0x000fe40007f3e0ff */
[----:B------:R-:W-:Y:S02]  /*9120*/  F2FP.F16.E4M3.UNPACK_B R26, R26 ;  /* 0x0000001aff1a723e */ /* 0x000fe400020006ff */
[----:B------:R-:W-:Y:S01]  /*9130*/  PRMT R32, RZ, 0x7610, R32 ;  /* 0x00007610ff207816 */ /* 0x000fe20000000020 */
[----:B------:R-:W-:Y:S01]  /*9140*/  IMAD.X R38, RZ, RZ, R39, P1 ;  /* 0x000000ffff267224 */ /* 0x000fe200008e0627 */
[----:B------:R-:W-:Y:S01]  /*9150*/  ISETP.GE.AND P1, PT, R41, 0x89, PT ;  /* 0x000000892900780c */ /* 0x000fe20003f26270 */
[----:B------:R-:W-:Y:S02]  /*9160*/  HADD2.F32 R26, -RZ, R26.H0_H0 ;  /* 0x2000001aff1a7230 */ /* 0x000fe40000004100 */
[----:B------:R-:W-:Y:S01]  /*9170*/  IMAD R38, R38, UR6, RZ ;  /* 0x0000000626267c24 */ /* 0x000fe2000f8e02ff */
[----:B------:R-:W-:Y:S01]  /*9180*/  ISETP.LT.OR P5, PT, R42, 0x1, !P1 ;  /* 0x000000012a00780c */ /* 0x000fe20004fa1670 */
[----:B------:R-:W-:-:S04]  /*9190*/  IMAD.WIDE.U32 R36, R43, UR6, R36 ;  /* 0x000000062b247c25 */ /* 0x000fc8000f8e0024 */
[----:B------:R-:W-:Y:S01]  /*91a0*/  FMUL R26, R26, UR21 ;  /* 0x000000151a1a7c20 */ /* 0x000fe20008400000 */
[----:B------:R-:W-:-:S03]  /*91b0*/  IMAD R43, R43, UR7, R38 ;  /* 0x000000072b2b7c24 */ /* 0x000fc6000f8e0226 */
[----:B------:R-:W-:Y:S01]  /*91c0*/  FFMA R163, R163, UR20, R26 ;  /* 0x00000014a3a37c23 */ /* 0x000fe2000800001a */
[----:B------:R-:W-:-:S04]  /*91d0*/  IADD3 R26, P3, R36, UR10, RZ ;  /* 0x0000000a241a7c10 */ /* 0x000fc8000ff7e0ff */
[----:B------:R-:W-:Y:S02]  /*91e0*/  F2FP.SATFINITE.E4M3.F32.PACK_AB_MERGE_C R163, RZ, R163, RZ ;  /* 0x000000a3ffa3723e */ /* 0x000fe400048070ff */
[----:B0-----:R-:W-:-:S03]  /*91f0*/  IADD3.X R27, R37, UR11, R43, P3, !PT ;  /* 0x0000000b251b7c10 */ /* 0x001fc60009ffe42b */
[----:B------:R0:W-:Y:S01]  /*9200*/  @!P2 STG.E.U8 desc[UR14][R28.64+0x1], R163 ;  /* 0x000001a31c00a986 */ /* 0x0001e2000c10110e */
[----:B------:R-:W-:Y:S05]  /*9210*/  @P5 BRA `(.L_x_170) ;  /* 0x0000000000045947 */ /* 0x000fea0003800000 */
[----:B------:R4:W5:Y:S02]  /*9220*/  LDG.E.U8 R32, desc[UR14][R26.64] ;  /* 0x0000000e1a207981 */ /* 0x000964000c1e1100 */
.L_x_170:
[----:B------:R-:W-:Y:S05]  /*9230*/  BSYNC B1 ;  /* 0x0000000000017941 */ /* 0x000fea0003800000 */
.L_x_169:
        /* <DEDUP_REMOVED lines=12> */
.L_x_172:
[----:B------:R-:W-:Y:S05]  /*9300*/  BSYNC B1 ;  /* 0x0000000000017941 */ /* 0x000fea0003800000 */
.L_x_171:
        /* <DEDUP_REMOVED lines=12> */
.L_x_174:
[----:B------:R-:W-:Y:S05]  /*93d0*/  BSYNC B1 ;  /* 0x0000000000017941 */ /* 0x000fea0003800000 */
.L_x_173:
        /* <DEDUP_REMOVED lines=12> */
.L_x_176:
[----:B------:R-:W-:Y:S05]  /*94a0*/  BSYNC B1 ;  /* 0x0000000000017941 */ /* 0x000fea0003800000 */
.L_x_175:
        /* <DEDUP_REMOVED lines=12> */
.L_x_178:
[----:B------:R-:W-:Y:S05]  /*9570*/  BSYNC B1 ;  /* 0x0000000000017941 */ /* 0x000fea0003800000 */
.L_x_177:
        /* <DEDUP_REMOVED lines=12> */
.L_x_180:
[----:B------:R-:W-:Y:S05]  /*9640*/  BSYNC B1 ;  /* 0x0000000000017941 */ /* 0x000fea0003800000 */
.L_x_179:
        /* <DEDUP_REMOVED lines=12> */
.L_x_182:
[----:B------:R-:W-:Y:S05]  /*9710*/  BSYNC B1 ;  /* 0x0000000000017941 */ /* 0x000fea0003800000 */
.L_x_181:
        /* <DEDUP_REMOVED lines=12> */
.L_x_184:
[----:B------:R-:W-:Y:S05]  /*97e0*/  BSYNC B1 ;  /* 0x0000000000017941 */ /* 0x000fea0003800000 */
.L_x_183:
        /* <DEDUP_REMOVED lines=12> */
.L_x_186:
[----:B------:R-:W-:Y:S05]  /*98b0*/  BSYNC B1 ;  /* 0x0000000000017941 */ /* 0x000fea0003800000 */
.L_x_185:
        /* <DEDUP_REMOVED lines=12> */
.L_x_188:
[----:B------:R-:W-:Y:S05]  /*9980*/  BSYNC B1 ;  /* 0x0000000000017941 */ /* 0x000fea0003800000 */
.L_x_187:
        /* <DEDUP_REMOVED lines=12> */
.L_x_190:
[----:B------:R-:W-:Y:S05]  /*9a50*/  BSYNC B1 ;  /* 0x0000000000017941 */ /* 0x000fea0003800000 */
.L_x_189:
        /* <DEDUP_REMOVED lines=12> */
.L_x_192:
[----:B------:R-:W-:Y:S05]  /*9b20*/  BSYNC B1 ;  /* 0x0000000000017941 */ /* 0x000fea0003800000 */
.L_x_191:
[----:B-----5:R-:W-:Y:S01]  /*9b30*/  LOP3.LUT R32, R32, 0xff, RZ, 0xc0, !PT ;  /* 0x000000ff20207812 */ /* 0x020fe200078ec0ff */
[----:B------:R-:W-:Y:S01]  /*9b40*/  BSSY B1, `(.L_x_193) ;  /* 0x000000b000017945 */ /* 0x000fe20003800000 */
[----:B------:R-:W-:Y:S02]  /*9b50*/  ISETP.LT.OR P3, PT, R42, 0x19, !P1 ;  /* 0x000000192a00780c */ /* 0x000fe40004f61670 */
[----:B------:R-:W-:-:S05]  /*9b60*/  F2FP.F16.E4M3.UNPACK_B R32, R32 ;  /* 0x00000020ff20723e */ /* 0x000fca00020006ff */
[----:B------:R-:W-:-:S05]  /*9b70*/  HADD2.F32 R32, -RZ, R32.H0_H0 ;  /* 0x20000020ff207230 */ /* 0x000fca0000004100 */
[----:B------:R-:W-:-:S04]  /*9b80*/  FMUL R32, R32, UR21 ;  /* 0x0000001520207c20 */ /* 0x000fc80008400000 */
[----:B------:R-:W-:Y:S01]  /*9b90*/  FFMA R32, R23, UR20, R32 ;  /* 0x0000001417207c23 */ /* 0x000fe20008000020 */
[----:B------:R-:W-:-:S04]  /*9ba0*/  PRMT R23, RZ, 0x7610, R23 ;  /* 0x00007610ff177816 */ /* 0x000fc80000000017 */
[----:B0-----:R-:W-:-:S05]  /*9bb0*/  F2FP.SATFINITE.E4M3.F32.PACK_AB_MERGE_C R33, RZ, R32, RZ ;  /* 0x00000020ff21723e */ /* 0x001fca00048070ff */
[----:B------:R0:W-:Y:S01]  /*9bc0*/  @!P2 STG.E.U8 desc[UR14][R28.64+0x19], R33 ;  /* 0x000019211c00a986 */ /* 0x0001e2000c10110e */
[----:B------:R-:W-:Y:S05]  /*9bd0*/  @P3 BRA `(.L_x_194) ;  /* 0x0000000000043947 */ /* 0x000fea0003800000 */
[----:B------:R0:W5:Y:S02]  /*9be0*/  LDG.E.U8 R23, desc[UR14][R26.64+0x18] ;  /* 0x0000180e1a177981 */ /* 0x000164000c1e1100 */
.L_x_194:
[----:B------:R-:W-:Y:S05]  /*9bf0*/  BSYNC B1 ;  /* 0x0000000000017941 */ /* 0x000fea0003800000 */
.L_x_193:
        /* <DEDUP_REMOVED lines=8> */
[----:B------:R-:W-:-:S05]  /*9c80*/  F2FP.SATFINITE.E4M3.F32.PACK_AB_MERGE_C R23, RZ, R23, RZ ;  /* 0x00000017ff17723e */ /* 0x000fca00048070ff */
[----:B------:R0:W-:Y:S01]  /*9c90*/  @!P3 STG.E.U8 desc[UR14][R30.64+0x18], R23 ;  /* 0x000018171e00b986 */ /* 0x0001e2000c10110e */
[----:B------:R-:W-:Y:S05]  /*9ca0*/  @P2 BRA `(.L_x_196) ;  /* 0x0000000000042947 */ /* 0x000fea0003800000 */
[----:B------:R0:W5:Y:S02]  /*9cb0*/  LDG.E.U8 R22, desc[UR14][R26.64+0x19] ;  /* 0x0000190e1a167981 */ /* 0x000164000c1e1100 */
.L_x_196:
[----:B------:R-:W-:Y:S05]  /*9cc0*/  BSYNC B1 ;  /* 0x0000000000017941 */ /* 0x000fea0003800000 */
.L_x_195:
        /* <DEDUP_REMOVED lines=12> */
.L_x_198:
[----:B------:R-:W-:Y:S05]  /*9d90*/  BSYNC B1 ;  /* 0x0000000000017941 */ /* 0x000fea0003800000 */
.L_x_197:
        /* <DEDUP_REMOVED lines=12> */
.L_x_200:
[----:B------:R-:W-:Y:S05]  /*9e60*/  BSYNC B1 ;  /* 0x0000000000017941 */ /* 0x000fea0003800000 */
.L_x_199:
        /* <DEDUP_REMOVED lines=12> */
.L_x_202:
[----:B------:R-:W-:Y:S05]  /*9f30*/  BSYNC B1 ;  /* 0x0000000000017941 */ /* 0x000fea0003800000 */
.L_x_201:
        /* <DEDUP_REMOVED lines=12> */
.L_x_204:
[----:B------:R-:W-:Y:S05]  /*a000*/  BSYNC B1 ;  /* 0x0000000000017941 */ /* 0x000fea0003800000 */
.L_x_203:
        /* <DEDUP_REMOVED lines=12> */
.L_x_206:
[----:B------:R-:W-:Y:S05]  /*a0d0*/  BSYNC B1 ;  /* 0x0000000000017941 */ /* 0x000fea0003800000 */
.L_x_205:
        /* <DEDUP_REMOVED lines=12> */
.L_x_208:
[----:B------:R-:W-:Y:S05]  /*a1a0*/  BSYNC B1 ;  /* 0x0000000000017941 */ /* 0x000fea0003800000 */
.L_x_207:
        /* <DEDUP_REMOVED lines=12> */
.L_x_210:
[----:B------:R-:W-:Y:S05]  /*a270*/  BSYNC B1 ;  /* 0x0000000000017941 */ /* 0x000fea0003800000 */
.L_x_209:
        /* <DEDUP_REMOVED lines=12> */
.L_x_212:
[----:B------:R-:W-:Y:S05]  /*a340*/  BSYNC B1 ;  /* 0x0000000000017941 */ /* 0x000fea0003800000 */
.L_x_211:
        /* <DEDUP_REMOVED lines=12> */
.L_x_214:
[----:B------:R-:W-:Y:S05]  /*a410*/  BSYNC B1 ;  /* 0x0000000000017941 */ /* 0x000fea0003800000 */
.L_x_213:
        /* <DEDUP_REMOVED lines=12> */
.L_x_216:
[----:B------:R-:W-:Y:S05]  /*a4e0*/  BSYNC B1 ;  /* 0x0000000000017941 */ /* 0x000fea0003800000 */
.L_x_215:
        /* <DEDUP_REMOVED lines=12> */
.L_x_218:
[----:B------:R-:W-:Y:S05]  /*a5b0*/  BSYNC B1 ;  /* 0x0000000000017941 */ /* 0x000fea0003800000 */
.L_x_217:
        /* <DEDUP_REMOVED lines=12> */
.L_x_220:
[----:B------:R-:W-:Y:S05]  /*a680*/  BSYNC B1 ;  /* 0x0000000000017941 */ /* 0x000fea0003800000 */
.L_x_219:
        /* <DEDUP_REMOVED lines=12> */
.L_x_222:
[----:B------:R-:W-:Y:S05]  /*a750*/  BSYNC B1 ;  /* 0x0000000000017941 */ /* 0x000fea0003800000 */
.L_x_221:
        /* <DEDUP_REMOVED lines=12> */
.L_x_224:
[----:B------:R-:W-:Y:S05]  /*a820*/  BSYNC B1 ;  /* 0x0000000000017941 */ /* 0x000fea0003800000 */
.L_x_223:
        /* <DEDUP_REMOVED lines=12> */
.L_x_226:
[----:B------:R-:W-:Y:S05]  /*a8f0*/  BSYNC B1 ;  /* 0x0000000000017941 */ /* 0x000fea0003800000 */
.L_x_225:
        /* <DEDUP_REMOVED lines=12> */
.L_x_228:
[----:B------:R-:W-:Y:S05]  /*a9c0*/  BSYNC B1 ;  /* 0x0000000000017941 */ /* 0x000fea0003800000 */
.L_x_227:
        /* <DEDUP_REMOVED lines=12> */
.L_x_230:
[----:B------:R-:W-:Y:S05]  /*aa90*/  BSYNC B1 ;  /* 0x0000000000017941 */ /* 0x000fea0003800000 */
.L_x_229:
        /* <DEDUP_REMOVED lines=12> */
.L_x_232:
[----:B------:R-:W-:Y:S05]  /*ab60*/  BSYNC B1 ;  /* 0x0000000000017941 */ /* 0x000fea0003800000 */
.L_x_231:
        /* <DEDUP_REMOVED lines=12> */
.L_x_234:
[----:B------:R-:W-:Y:S05]  /*ac30*/  BSYNC B1 ;  /* 0x0000000000017941 */ /* 0x000fea0003800000 */
.L_x_233:
        /* <DEDUP_REMOVED lines=12> */
.L_x_236:
[----:B------:R-:W-:Y:S05]  /*ad00*/  BSYNC B1 ;  /* 0x0000000000017941 */ /* 0x000fea0003800000 */
.L_x_235:
[----:B-----5:R-:W-:Y:S01]  /*ad10*/  LOP3.LUT R2, R2, 0xff, RZ, 0xc0, !PT ;  /* 0x000000ff02027812 */ /* 0x020fe200078ec0ff */
[----:B------:R-:W-:Y:S01]  /*ad20*/  BSSY B1, `(.L_x_237) ;  /* 0x000000b000017945 */ /* 0x000fe20003800000 */
[----:B------:R-:W-:Y:S02]  /*ad30*/  ISETP.LT.OR P3, PT, R42, 0x49, !P0 ;  /* 0x000000492a00780c */ /* 0x000fe40004761670 */
[----:B------:R-:W-:-:S05]  /*ad40*/  F2FP.F16.E4M3.UNPACK_B R2, R2 ;  /* 0x00000002ff02723e */ /* 0x000fca00020006ff */
[----:B------:R-:W-:-:S05]  /*ad50*/  HADD2.F32 R2, -RZ, R2.H0_H0 ;  /* 0x20000002ff027230 */ /* 0x000fca0000004100 */
[----:B0-----:R-:W-:-:S04]  /*ad60*/  FMUL R3, R2, UR21 ;  /* 0x0000001502037c20 */ /* 0x001fc80008400000 */
[----:B------:R-:W-:Y:S01]  /*ad70*/  FFMA R3, R0, UR20, R3 ;  /* 0x0000001400037c23 */ /* 0x000fe20008000003 */
[----:B------:R-:W-:-:S04]  /*ad80*/  PRMT R0, RZ, 0x7610, R0 ;  /* 0x00007610ff007816 */ /* 0x000fc80000000000 */
[----:B------:R-:W-:-:S05]  /*ad90*/  F2FP.SATFINITE.E4M3.F32.PACK_AB_MERGE_C R3, RZ, R3, RZ ;  /* 0x00000003ff03723e */ /* 0x000fca00048070ff */
[----:B------:R0:W-:Y:S01]  /*ada0*/  @!P2 STG.E.U8 desc[UR14][R30.64+0x41], R3 ;  /* 0x000041031e00a986 */ /* 0x0001e2000c10110e */
[----:B------:R-:W-:Y:S05]  /*adb0*/  @P3 BRA `(.L_x_238) ;  /* 0x0000000000043947 */ /* 0x000fea0003800000 */
[----:B------:R0:W5:Y:S02]  /*adc0*/  LDG.E.U8 R0, desc[UR14][R24.64+0x48] ;  /* 0x0000480e18007981 */ /* 0x000164000c1e1100 */
.L_x_238:
[----:B------:R-:W-:Y:S05]  /*add0*/  BSYNC B1 ;  /* 0x0000000000017941 */ /* 0x000fea0003800000 */
.L_x_237:
[----:B------:R-:W2:Y:S01]  /*ade0*/  LDL.LU R2, [R1] ;  /* 0x0000000001027983 */ /* 0x000ea20000300800 */
[----:B-----5:R-:W-:Y:S01]  /*adf0*/  LOP3.LUT R0, R0, 0xff, RZ, 0xc0, !PT ;  /* 0x000000ff00007812 */ /* 0x020fe200078ec0ff */
[----:B------:R-:W-:Y:S01]  /*ae00*/  BSSY B1, `(.L_x_239) ;  /* 0x000000b000017945 */ /* 0x000fe20003800000 */
[----:B------:R-:W-:Y:S02]  /*ae10*/  ISETP.LT.OR P2, PT, R42, 0x4a, !P0 ;  /* 0x0000004a2a00780c */ /* 0x000fe40004741670 */
[----:B------:R-:W-:-:S05]  /*ae20*/  F2FP.F16.E4M3.UNPACK_B R0, R0 ;  /* 0x00000000ff00723e */ /* 0x000fca00020006ff */
[----:B------:R-:W-:-:S05]  /*ae30*/  HADD2.F32 R0, -RZ, R0.H0_H0 ;  /* 0x20000000ff007230 */ /* 0x000fca0000004100 */
[----:B------:R-:W-:-:S04]  /*ae40*/  FMUL R0, R0, UR21 ;  /* 0x0000001500007c20 */ /* 0x000fc80008400000 */
[----:B--2---:R-:W-:-:S05]  /*ae50*/  FFMA R0, R2, UR20, R0 ;  /* 0x0000001402007c23 */ /* 0x004fca0008000000 */
[----:B0-----:R-:W-:Y:S02]  /*ae60*/  F2FP.SATFINITE.E4M3.F32.PACK_AB_MERGE_C R3, RZ, R0, RZ ;  /* 0x00000000ff03723e */ /* 0x001fe400048070ff */
[----:B------:R-:W-:-:S03]  /*ae70*/  PRMT R0, RZ, 0x7610, R0 ;  /* 0x00007610ff007816 */ /* 0x000fc60000000000 */
[----:B------:R0:W-:Y:S01]  /*ae80*/  @!P3 STG.E.U8 desc[UR14][R28.64+0x48], R3 ;  /* 0x000048031c00b986 */ /* 0x0001e2000c10110e */
[----:B------:R-:W-:Y:S05]  /*ae90*/  @P2 BRA `(.L_x_240) ;  /* 0x0000000000042947 */ /* 0x000fea0003800000 */
[----:B------:R2:W5:Y:S02]  /*aea0*/  LDG.E.U8 R0, desc[UR14][R24.64+0x49] ;  /* 0x0000490e18007981 */ /* 0x000564000c1e1100 */
.L_x_240:
[----:B------:R-:W-:Y:S05]  /*aeb0*/  BSYNC B1 ;  /* 0x0000000000017941 */ /* 0x000fea0003800000 */
.L_x_239:
[----:B------:R-:W3:Y:S01]  /*aec0*/  LDL.LU R2, [R1+0x4] ;  /* 0x0000040001027983 */ /* 0x000ee20000300800 */
[----:B-----5:R-:W-:Y:S01]  /*aed0*/  LOP3.LUT R0, R0, 0xff, RZ, 0xc0, !PT ;  /* 0x000000ff00007812 */ /* 0x020fe200078ec0ff */
[----:B------:R-:W-:Y:S01]  /*aee0*/  BSSY B1, `(.L_x_241) ;  /* 0x000000b000017945 */ /* 0x000fe20003800000 */
[----:B------:R-:W-:Y:S02]  /*aef0*/  ISETP.LT.OR P3, PT, R42, 0x49, !P1 ;  /* 0x000000492a00780c */ /* 0x000fe40004f61670 */
[----:B------:R-:W-:-:S05]  /*af00*/  F2FP.F16.E4M3.UNPACK_B R0, R0 ;  /* 0x00000000ff00723e */ /* 0x000fca00020006ff */
[----:B------:R-:W-:-:S05]  /*af10*/  HADD2.F32 R0, -RZ, R0.H0_H0 ;  /* 0x20000000ff007230 */ /* 0x000fca0000004100 */
[----:B------:R-:W-:-:S04]  /*af20*/  FMUL R0, R0, UR21 ;  /* 0x0000001500007c20 */ /* 0x000fc80008400000 */
[----:B---3--:R-:W-:-:S05]  /*af30*/  FFMA R0, R2, UR20, R0 ;  /* 0x0000001402007c23 */ /* 0x008fca0008000000 */
[----:B0-----:R-:W-:Y:S02]  /*af40*/  F2FP.SATFINITE.E4M3.F32.PACK_AB_MERGE_C R3, RZ, R0, RZ ;  /* 0x00000000ff03723e */ /* 0x001fe400048070ff */
[----:B------:R-:W-:-:S03]  /*af50*/  PRMT R0, RZ, 0x7610, R0 ;  /* 0x00007610ff007816 */ /* 0x000fc60000000000 */
[----:B------:R0:W-:Y:S01]  /*af60*/  @!P2 STG.E.U8 desc[UR14][R28.64+0x49], R3 ;  /* 0x000049031c00a986 */ /* 0x0001e2000c10110e */
[----:B------:R-:W-:Y:S05]  /*af70*/  @P3 BRA `(.L_x_242) ;  /* 0x0000000000043947 */ /* 0x000fea0003800000 */
[----:B------:R3:W5:Y:S02]  /*af80*/  LDG.E.U8 R0, desc[UR14][R26.64+0x48] ;  /* 0x0000480e1a007981 */ /* 0x000764000c1e1100 */
.L_x_242:
[----:B------:R-:W-:Y:S05]  /*af90*/  BSYNC B1 ;  /* 0x0000000000017941 */ /* 0x000fea0003800000 */
.L_x_241:
[----:B------:R-:W2:Y:S01]  /*afa0*/  LDL.LU R2, [R1+0x8] ;  /* 0x0000080001027983 */ /* 0x000ea20000300800 */
        /* <DEDUP_REMOVED lines=12> */
.L_x_244:
[----:B------:R-:W-:Y:S05]  /*b070*/  BSYNC B1 ;  /* 0x0000000000017941 */ /* 0x000fea0003800000 */
.L_x_243:
        /* <DEDUP_REMOVED lines=13> */
.L_x_246:
[----:B------:R-:W-:Y:S05]  /*b150*/  BSYNC B1 ;  /* 0x0000000000017941 */ /* 0x000fea0003800000 */
.L_x_245:
        /* <DEDUP_REMOVED lines=13> */
.L_x_248:
[----:B------:R-:W-:Y:S05]  /*b230*/  BSYNC B1 ;  /* 0x0000000000017941 */ /* 0x000fea0003800000 */
.L_x_247:
        /* <DEDUP_REMOVED lines=13> */
.L_x_250:
[----:B------:R-:W-:Y:S05]  /*b310*/  BSYNC B1 ;  /* 0x0000000000017941 */ /* 0x000fea0003800000 */
.L_x_249:
        /* <DEDUP_REMOVED lines=13> */
.L_x_252:
[----:B------:R-:W-:Y:S05]  /*b3f0*/  BSYNC B1 ;  /* 0x0000000000017941 */ /* 0x000fea0003800000 */
.L_x_251:
        /* <DEDUP_REMOVED lines=13> */
.L_x_254:
[----:B------:R-:W-:Y:S05]  /*b4d0*/  BSYNC B1 ;  /* 0x0000000000017941 */ /* 0x000fea0003800000 */
.L_x_253:
        /* <DEDUP_REMOVED lines=13> */
.L_x_256:
[----:B------:R-:W-:Y:S05]  /*b5b0*/  BSYNC B1 ;  /* 0x0000000000017941 */ /* 0x000fea0003800000 */
.L_x_255:
        /* <DEDUP_REMOVED lines=13> */
.L_x_258:
[----:B------:R-:W-:Y:S05]  /*b690*/  BSYNC B1 ;  /* 0x0000000000017941 */ /* 0x000fea0003800000 */
.L_x_257:
        /* <DEDUP_REMOVED lines=13> */
.L_x_260:
[----:B------:R-:W-:Y:S05]  /*b770*/  BSYNC B1 ;  /* 0x0000000000017941 */ /* 0x000fea0003800000 */
.L_x_259:
        /* <DEDUP_REMOVED lines=13> */
.L_x_262:
[----:B------:R-:W-:Y:S05]  /*b850*/  BSYNC B1 ;  /* 0x0000000000017941 */ /* 0x000fea0003800000 */
.L_x_261:
        /* <DEDUP_REMOVED lines=13> */
.L_x_264:
[----:B------:R-:W-:Y:S05]  /*b930*/  BSYNC B1 ;  /* 0x0000000000017941 */ /* 0x000fea0003800000 */
.L_x_263:
        /* <DEDUP_REMOVED lines=13> */
.L_x_266:
[----:B------:R-:W-:Y:S05]  /*ba10*/  BSYNC B1 ;  /* 0x0000000000017941 */ /* 0x000fea0003800000 */
.L_x_265:
        /* <DEDUP_REMOVED lines=13> */
.L_x_268:
[----:B------:R-:W-:Y:S05]  /*baf0*/  BSYNC B1 ;  /* 0x0000000000017941 */ /* 0x000fea0003800000 */
.L_x_267:
        /* <DEDUP_REMOVED lines=13> */
.L_x_270:
[----:B------:R-:W-:Y:S05]  /*bbd0*/  BSYNC B1 ;  /* 0x0000000000017941 */ /* 0x000fea0003800000 */
.L_x_269:
        /* <DEDUP_REMOVED lines=13> */
.L_x_272:
[----:B------:R-:W-:Y:S05]  /*bcb0*/  BSYNC B1 ;  /* 0x0000000000017941 */ /* 0x000fea0003800000 */
.L_x_271:
        /* <DEDUP_REMOVED lines=13> */
.L_x_274:
[----:B------:R-:W-:Y:S05]  /*bd90*/  BSYNC B1 ;  /* 0x0000000000017941 */ /* 0x000fea0003800000 */
.L_x_273:
        /* <DEDUP_REMOVED lines=13> */
.L_x_276:
[----:B------:R-:W-:Y:S05]  /*be70*/  BSYNC B1 ;  /* 0x0000000000017941 */ /* 0x000fea0003800000 */
.L_x_275:
        /* <DEDUP_REMOVED lines=13> */
.L_x_278:
[----:B------:R-:W-:Y:S05]  /*bf50*/  BSYNC B1 ;  /* 0x0000000000017941 */ /* 0x000fea0003800000 */
.L_x_277:
        /* <DEDUP_REMOVED lines=13> */
.L_x_280:
[----:B------:R-:W-:Y:S05]  /*c030*/  BSYNC B1 ;  /* 0x0000000000017941 */ /* 0x000fea0003800000 */
.L_x_279:
        /* <DEDUP_REMOVED lines=13> */
.L_x_282:
[----:B------:R-:W-:Y:S05]  /*c110*/  BSYNC B1 ;  /* 0x0000000000017941 */ /* 0x000fea0003800000 */
.L_x_281:
        /* <DEDUP_REMOVED lines=13> */
.L_x_284:
[----:B------:R-:W-:Y:S05]  /*c1f0*/  BSYNC B1 ;  /* 0x0000000000017941 */ /* 0x000fea0003800000 */
.L_x_283:
        /* <DEDUP_REMOVED lines=13> */
.L_x_286:
[----:B------:R-:W-:Y:S05]  /*c2d0*/  BSYNC B1 ;  /* 0x0000000000017941 */ /* 0x000fea0003800000 */
.L_x_285:
        /* <DEDUP_REMOVED lines=13> */
.L_x_288:
[----:B------:R-:W-:Y:S05]  /*c3b0*/  BSYNC B1 ;  /* 0x0000000000017941 */ /* 0x000fea0003800000 */
.L_x_287:
        /* <DEDUP_REMOVED lines=13> */
.L_x_290:
[----:B------:R-:W-:Y:S05]  /*c490*/  BSYNC B1 ;  /* 0x0000000000017941 */ /* 0x000fea0003800000 */
.L_x_289:
        /* <DEDUP_REMOVED lines=13> */
.L_x_292:
[----:B------:R-:W-:Y:S05]  /*c570*/  BSYNC B1 ;  /* 0x0000000000017941 */ /* 0x000fea0003800000 */
.L_x_291:
[----:B------:R-:W-:Y:S05]  /*c580*/  @P1 BRA `(.L_x_293) ;  /* 0x0000002000a41947 */ /* 0x000fea0003800000 */
[----:B------:R-:W2:Y:S01]  /*c590*/  LDL.LU R2, [R1+0x6c] ;  /* 0x00006c0001027983 */ /* 0x000ea20000300800 */
[----:B-----5:R-:W-:-:S04]  /*c5a0*/  LOP3.LUT R0, R0, 0xff, RZ, 0xc0, !PT ;  /* 0x000000ff00007812 */ /* 0x020fc800078ec0ff */
[----:B------:R-:W-:-:S05]  /*c5b0*/  F2FP.F16.E4M3.UNPACK_B R0, R0 ;  /* 0x00000000ff00723e */ /* 0x000fca00020006ff */
[----:B------:R-:W-:-:S05]  /*c5c0*/  HADD2.F32 R0, -RZ, R0.H0_H0 ;  /* 0x20000000ff007230 */ /* 0x000fca0000004100 */
[----:B------:R-:W-:-:S04]  /*c5d0*/  FMUL R0, R0, UR21 ;  /* 0x0000001500007c20 */ /* 0x000fc80008400000 */
[----:B--2---:R-:W-:-:S05]  /*c5e0*/  FFMA R0, R2, UR20, R0 ;  /* 0x0000001402007c23 */ /* 0x004fca0008000000 */
[----:B0-----:R-:W-:-:S05]  /*c5f0*/  F2FP.SATFINITE.E4M3.F32.PACK_AB_MERGE_C R3, RZ, R0, RZ ;  /* 0x00000000ff03723e */ /* 0x001fca00048070ff */
[----:B------:R0:W-:Y:S01]  /*c600*/  STG.E.U8 desc[UR14][R30.64+0x79], R3 ;  /* 0x000079031e007986 */ /* 0x0001e2000c10110e */
[----:B------:R-:W-:Y:S05]  /*c610*/  BRA `(.L_x_293) ;  /* 0x0000002000807947 */ /* 0x000fea0003800000 */
.L_x_36:
[----:B------:R-:W-:Y:S01]  /*c620*/  ISETP.GE.AND P3, PT, R41, 0x1, PT ;  /* 0x000000012900780c */ /* 0x000fe20003f66270 */
[----:B------:R-:W-:Y:S01]  /*c630*/  FMUL R227, R227, UR20 ;  /* 0x00000014e3e37c20 */ /* 0x000fe20008400000 */
[----:B------:R-:W-:Y:S01]  /*c640*/  ISETP.GE.AND P2, PT, R41, 0x9, PT ;  /* 0x000000092900780c */ /* 0x000fe20003f46270 */
[----:B------:R-:W-:Y:S01]  /*c650*/  FMUL R228, R228, UR20 ;  /* 0x00000014e4e47c20 */ /* 0x000fe20008400000 */
[C---:B------:R-:W-:Y:S01]  /*c660*/  ISETP.LT.OR P0, PT, R42.reuse, 0x1, !P3 ;  /* 0x000000012a00780c */ /* 0x040fe20005f01670 */
[----:B------:R-:W-:Y:S01]  /*c670*/  FMUL R225, R225, UR20 ;  /* 0x00000014e1e17c20 */ /* 0x000fe20008400000 */
[----:B------:R-:W-:Y:S01]  /*c680*/  ISETP.LT.OR P1, PT, R42, 0x2, !P3 ;  /* 0x000000022a00780c */ /* 0x000fe20005f21670 */
[----:B------:R-:W-:Y:S01]  /*c690*/  FMUL R226, R226, UR20 ;  /* 0x00000014e2e27c20 */ /* 0x000fe20008400000 */
[----:B------:R-:W-:Y:S02]  /*c6a0*/  ISETP.LT.OR P6, PT, R42, 0x2, !P2 ;  /* 0x000000022a00780c */ /* 0x000fe400057c1670 */
[----:B------:R-:W-:-:S02]  /*c6b0*/  F2FP.SATFINITE.E4M3.F32.PACK_AB_MERGE_C R33, RZ, R228, RZ ;  /* 0x000000e4ff21723e */ /* 0x000fc400048070ff */
[----:B------:R-:W-:Y:S02]  /*c6c0*/  F2FP.SATFINITE.E4M3.F32.PACK_AB_MERGE_C R227, RZ, R227, RZ ;  /* 0x000000e3ffe3723e */ /* 0x000fe400048070ff */
[C---:B------:R-:W-:Y:S02]  /*c6d0*/  ISETP.LT.OR P5, PT, R42.reuse, 0x1, !P2 ;  /* 0x000000012a00780c */ /* 0x040fe400057a1670 */
[----:B------:R-:W-:Y:S01]  /*c6e0*/  F2FP.SATFINITE.E4M3.F32.PACK_AB_MERGE_C R225, RZ, R225, RZ ;  /* 0x000000e1ffe1723e */ /* 0x000fe200048070ff */
[----:B------:R0:W-:Y:S01]  /*c6f0*/  @!P0 STG.E.U8 desc[UR14][R24.64], R33 ;  /* 0x0000002118008986 */ /* 0x0001e2000c10110e */
[----:B------:R-:W-:Y:S01]  /*c700*/  ISETP.LT.OR P0, PT, R42, 0x9, !P3 ;  /* 0x000000092a00780c */ /* 0x000fe20005f01670 */
[----:B------:R-:W-:Y:S01]  /*c710*/  FMUL R224, R224, UR20 ;  /* 0x00000014e0e07c20 */ /* 0x000fe20008400000 */
[----:B------:R-:W-:Y:S01]  /*c720*/  F2FP.SATFINITE.E4M3.F32.PACK_AB_MERGE_C R35, RZ, R226, RZ ;  /* 0x000000e2ff23723e */ /* 0x000fe200048070ff */
[----:B------:R-:W-:Y:S01]  /*c730*/  @!P1 STG.E.U8 desc[UR14][R24.64+0x1], R227 ;  /* 0x000001e318009986 */ /* 0x000fe2000c10110e */
[----:B------:R-:W-:-:S03]  /*c740*/  ISETP.LT.OR P1, PT, R42, 0xa, !P3 ;  /* 0x0000000a2a00780c */ /* 0x000fc60005f21670 */
[----:B------:R-:W-:Y:S01]  /*c750*/  @!P6 STG.E.U8 desc[UR14][R26.64+0x1], R225 ;  /* 0x000001e11a00e986 */ /* 0x000fe2000c10110e */
[----:B------:R-:W-:Y:S01]  /*c760*/  ISETP.LT.OR P6, PT, R42, 0xa, !P2 ;  /* 0x0000000a2a00780c */ /* 0x000fe200057c1670 */
[----:B------:R-:W-:Y:S01]  /*c770*/  FMUL R223, R223, UR20 ;  /* 0x00000014dfdf7c20 */ /* 0x000fe20008400000 */
[----:B------:R-:W-:Y:S01]  /*c780*/  FMUL R221, R221, UR20 ;  /* 0x00000014dddd7c20 */ /* 0x000fe20008400000 */
[----:B------:R2:W-:Y:S01]  /*c790*/  @!P5 STG.E.U8 desc[UR14][R26.64], R35 ;  /* 0x000000231a00d986 */ /* 0x0005e2000c10110e */
[----:B0-----:R-:W-:Y:S02]  /*c7a0*/  F2FP.SATFINITE.E4M3.F32.PACK_AB_MERGE_C R33, RZ, R224, RZ ;  /* 0x000000e0ff21723e */ /* 0x001fe400048070ff */
[----:B------:R-:W-:Y:S01]  /*c7b0*/  F2FP.SATFINITE.E4M3.F32.PACK_AB_MERGE_C R223, RZ, R223, RZ ;  /* 0x000000dfffdf723e */ /* 0x000fe200048070ff */
[----:B------:R-:W-:Y:S01]  /*c7c0*/  FMUL R222, R222, UR20 ;  /* 0x00000014dede7c20 */ /* 0x000fe20008400000 */
[----:B------:R-:W-:Y:S01]  /*c7d0*/  ISETP.LT.OR P5, PT, R42, 0x9, !P2 ;  /* 0x000000092a00780c */ /* 0x000fe200057a1670 */
[----:B------:R-:W-:Y:S01]  /*c7e0*/  FMUL R220, R220, UR20 ;  /* 0x00000014dcdc7c20 */ /* 0x000fe20008400000 */
[----:B------:R-:W-:Y:S01]  /*c7f0*/  F2FP.SATFINITE.E4M3.F32.PACK_AB_MERGE_C R221, RZ, R221, RZ ;  /* 0x000000ddffdd723e */ /* 0x000fe200048070ff */
[----:B------:R0:W-:Y:S01]  /*c800*/  @!P0 STG.E.U8 desc[UR14][R24.64+0x8], R33 ;  /* 0x0000082118008986 */ /* 0x0001e2000c10110e */
[----:B------:R-:W-:-:S03]  /*c810*/  ISETP.LT.OR P0, PT, R42, 0x11, !P3 ;  /* 0x000000112a00780c */ /* 0x000fc60005f01670 */
[----:B------:R-:W-:Y:S01]  /*c820*/  @!P1 STG.E.U8 desc[UR14][R24.64+0x9], R223 ;  /* 0x000009df18009986 */ /* 0x000fe2000c10110e */
[----:B------:R-:W-:-:S03]  /*c830*/  ISETP.LT.OR P1, PT, R42, 0x12, !P3 ;  /* 0x000000122a00780c */ /* 0x000fc60005f21670 */
[----:B------:R-:W-:Y:S01]  /*c840*/  @!P6 STG.E.U8 desc[UR14][R26.64+0x9], R221 ;  /* 0x000009dd1a00e986 */ /* 0x000fe2000c10110e */
[C---:B------:R-:W-:Y:S01]  /*c850*/  ISETP.LT.OR P6, PT, R42.reuse, 0x12, !P2 ;  /* 0x000000122a00780c */ /* 0x040fe200057c1670 */
[----:B------:R-:W-:Y:S01]  /*c860*/  FMUL R219, R219, UR20 ;  /* 0x00000014dbdb7c20 */ /* 0x000fe20008400000 */
[----:B--2---:R-:W-:Y:S01]  /*c870*/  F2FP.SATFINITE.E4M3.F32.PACK_AB_MERGE_C R35, RZ, R222, RZ ;  /* 0x000000deff23723e */ /* 0x004fe200048070ff */
[----:B------:R-:W-:Y:S01]  /*c880*/  FMUL R217, R217, UR20 ;  /* 0x00000014d9d97c20 */ /* 0x000fe20008400000 */
[----:B0-----:R-:W-:Y:S01]  /*c890*/  F2FP.SATFINITE.E4M3.F32.PACK_AB_MERGE_C R33, RZ, R220, RZ ;  /* 0x000000dcff21723e */ /* 0x001fe200048070ff */
[----:B------:R-:W2:Y:S01]  /*c8a0*/  LDL.LU R226, [R1+0x8] ;  /* 0x0000080001e27983 */ /* 0x000ea20000300800 */
[----:B------:R-:W-:Y:S02]  /*c8b0*/  F2FP.SATFINITE.E4M3.F32.PACK_AB_MERGE_C R219, RZ, R219, RZ ;  /* 0x000000dbffdb723e */ /* 0x000fe400048070ff */
[----:B------:R-:W-:Y:S01]  /*c8c0*/  F2FP.SATFINITE.E4M3.F32.PACK_AB_MERGE_C R217, RZ, R217, RZ ;  /* 0x000000d9ffd9723e */ /* 0x000fe200048070ff */
[----:B------:R0:W-:Y:S01]  /*c8d0*/  @!P5 STG.E.U8 desc[UR14][R26.64+0x8], R35 ;  /* 0x000008231a00d986 */ /* 0x0001e2000c10110e */
[----:B------:R-:W-:Y:S01]  /*c8e0*/  ISETP.LT.OR P5, PT, R42, 0x11, !P2 ;  /* 0x000000112a00780c */ /* 0x000fe200057a1670 */
[----:B------:R-:W-:-:S02]  /*c8f0*/  FMUL R218, R218, UR20 ;  /* 0x00000014dada7c20 */ /* 0x000fc40008400000 */
[----:B------:R-:W3:Y:S04]  /*c900*/  LDL.LU R227, [R1+0x4] ;  /* 0x0000040001e37983 */ /* 0x000ee80000300800 */
[----:B------:R-:W4:Y:S04]  /*c910*/  LDL.LU R225, [R1] ;  /* 0x0000000001e17983 */ /* 0x000f280000300800 */
[----:B------:R1:W-:Y:S01]  /*c920*/  @!P0 STG.E.U8 desc[UR14][R24.64+0x10], R33 ;  /* 0x0000102118008986 */ /* 0x0003e2000c10110e */
[----:B------:R-:W-:-:S03]  /*c930*/  ISETP.LT.OR P0, PT, R42, 0x19, !P3 ;  /* 0x000000192a00780c */ /* 0x000fc60005f01670 */
[----:B------:R-:W-:Y:S01]  /*c940*/  @!P1 STG.E.U8 desc[UR14][R24.64+0x11], R219 ;  /* 0x000011db18009986 */ /* 0x000fe2000c10110e */
[----:B------:R-:W-:-:S03]  /*c950*/  ISETP.LT.OR P1, PT, R42, 0x1a, !P3 ;  /* 0x0000001a2a00780c */ /* 0x000fc60005f21670 */
[----:B------:R-:W-:Y:S01]  /*c960*/  @!P6 STG.E.U8 desc[UR14][R26.64+0x11], R217 ;  /* 0x000011d91a00e986 */ /* 0x000fe2000c10110e */
[----:B------:R-:W-:Y:S01]  /*c970*/  ISETP.LT.OR P6, PT, R42, 0x1a, !P2 ;  /* 0x0000001a2a00780c */ /* 0x000fe200057c1670 */
[----:B------:R-:W-:Y:S01]  /*c980*/  FMUL R216, R216, UR20 ;  /* 0x00000014d8d87c20 */ /* 0x000fe20008400000 */
[----:B0-----:R-:W-:Y:S01]  /*c990*/  F2FP.SATFINITE.E4M3.F32.PACK_AB_MERGE_C R35, RZ, R218, RZ ;  /* 0x000000daff23723e */ /* 0x001fe200048070ff */
[----:B------:R-:W-:Y:S01]  /*c9a0*/  FMUL R215, R215, UR20 ;  /* 0x00000014d7d77c20 */ /* 0x000fe20008400000 */
[----:B------:R-:W-:Y:S01]  /*c9b0*/  FMUL R213, R213, UR20 ;  /* 0x00000014d5d57c20 */ /* 0x000fe20008400000 */
[----:B------:R-:W-:Y:S01]  /*c9c0*/  FMUL R214, R214, UR20 ;  /* 0x00000014d6d67c20 */ /* 0x000fe20008400000 */
[----:B-1----:R-:W-:Y:S01]  /*c9d0*/  F2FP.SATFINITE.E4M3.F32.PACK_AB_MERGE_C R33, RZ, R216, RZ ;  /* 0x000000d8ff21723e */ /* 0x002fe200048070ff */
[----:B------:R0:W-:Y:S01]  /*c9e0*/  @!P5 STG.E.U8 desc[UR14][R26.64+0x10], R35 ;  /* 0x000010231a00d986 */ /* 0x0001e2000c10110e */
[----:B------:R-:W-:Y:S02]  /*c9f0*/  F2FP.SATFINITE.E4M3.F32.PACK_AB_MERGE_C R215, RZ, R215, RZ ;  /* 0x000000d7ffd7723e */ /* 0x000fe400048070ff */
        /* <DEDUP_REMOVED lines=12> */
[----:B-1----:R-:W-:Y:S01]  /*cac0*/  F2FP.SATFINITE.E4M3.F32.PACK_AB_MERGE_C R33, RZ, R212, RZ ;  /* 0x000000d4ff21723e */ /* 0x002fe200048070ff */
[----:B------:R-:W-:Y:S01]  /*cad0*/  FMUL R210, R210, UR20 ;  /* 0x00000014d2d27c20 */ /* 0x000fe20008400000 */
[----:B------:R-:W-:Y:S01]  /*cae0*/  F2FP.SATFINITE.E4M3.F32.PACK_AB_MERGE_C R211, RZ, R211, RZ ;  /* 0x000000d3ffd3723e */ /* 0x000fe200048070ff */
[----:B------:R0:W-:Y:S01]  /*caf0*/  @!P5 STG.E.U8 desc[UR14][R26.64+0x18], R35 ;  /* 0x000018231a00d986 */ /* 0x0001e2000c10110e */
[C---:B------:R-:W-:Y:S02]  /*cb00*/  ISETP.LT.OR P5, PT, R42.reuse, 0x21, !P2 ;  /* 0x000000212a00780c */ /* 0x040fe400057a1670 */
        /* <DEDUP_REMOVED lines=111> */
[C---:B------:R-:W-:Y:S01]  /*d200*/  ISETP.LT.OR P5, PT, R42.reuse, 0x59, !P2 ;  /* 0x000000592a00780c */ /* 0x040fe200057a1670 */
[----:B------:R-:W-:Y:S01]  /*d210*/  FMUL R179, R179, UR20 ;  /* 0x00000014b3b37c20 */ /* 0x000fe20008400000 */
[----:B------:R-:W-:Y:S01]  /*d220*/  F2FP.SATFINITE.E4M3.F32.PACK_AB_MERGE_C R181, RZ, R181, RZ ;  /* 0x000000b5ffb5723e */ /* 0x000fe200048070ff */
[----:B------:R1:W-:Y:S04]  /*d230*/  @!P0 STG.E.U8 desc[UR14][R24.64+0x58], R33 ;  /* 0x0000582118008986 */ /* 0x0003e8000c10110e */
[----:B------:R-:W-:Y:S04]  /*d240*/  @!P1 STG.E.U8 desc[UR14][R24.64+0x59], R183 ;  /* 0x000059b718009986 */ /* 0x000fe8000c10110e */
[----:B------:R-:W-:Y:S01]  /*d250*/  @!P6 STG.E.U8 desc[UR14][R26.64+0x59], R181 ;  /* 0x000059b51a00e986 */ /* 0x000fe2000c10110e */
[----:B------:R-:W-:-:S02]  /*d260*/  ISETP.LT.OR P6, PT, R42, 0x62, !P3 ;  /* 0x000000622a00780c */ /* 0x000fc40005fc1670 */
[----:B0-----:R-:W-:Y:S01]  /*d270*/  F2FP.SATFINITE.E4M3.F32.PACK_AB_MERGE_C R35, RZ, R182, RZ ;  /* 0x000000b6ff23723e */ /* 0x001fe200048070ff */
[----:B------:R-:W-:Y:S01]  /*d280*/  FMUL R180, R180, UR20 ;  /* 0x00000014b4b47c20 */ /* 0x000fe20008400000 */
[----:B------:R-:W-:Y:S01]  /*d290*/  F2FP.SATFINITE.E4M3.F32.PACK_AB_MERGE_C R179, RZ, R179, RZ ;  /* 0x000000b3ffb3723e */ /* 0x000fe200048070ff */
[----:B------:R-:W-:Y:S01]  /*d2a0*/  FMUL R178, R178, UR20 ;  /* 0x00000014b2b27c20 */ /* 0x000fe20008400000 */
[----:B------:R-:W-:Y:S01]  /*d2b0*/  FMUL R177, R177, UR20 ;  /* 0x00000014b1b17c20 */ /* 0x000fe20008400000 */
[----:B------:R0:W-:Y:S01]  /*d2c0*/  @!P5 STG.E.U8 desc[UR14][R26.64+0x58], R35 ;  /* 0x000058231a00d986 */ /* 0x0001e2000c10110e */
[C---:B------:R-:W-:Y:S02]  /*d2d0*/  ISETP.LT.OR P5, PT, R42.reuse, 0x61, !P3 ;  /* 0x000000612a00780c */ /* 0x040fe40005fa1670 */
[----:B------:R-:W-:Y:S01]  /*d2e0*/  ISETP.LT.OR P0, PT, R42, 0x61, !P2 ;  /* 0x000000612a00780c */ /* 0x000fe20005701670 */
[----:B------:R-:W-:Y:S01]  /*d2f0*/  FMUL R176, R176, UR20 ;  /* 0x00000014b0b07c20 */ /* 0x000fe20008400000 */
[C---:B------:R-:W-:Y:S01]  /*d300*/  ISETP.LT.OR P1, PT, R42.reuse, 0x62, !P2 ;  /* 0x000000622a00780c */ /* 0x040fe20005721670 */
[----:B------:R-:W-:Y:S01]  /*d310*/  @!P6 STG.E.U8 desc[UR14][R24.64+0x61], R179 ;  /* 0x000061b31800e986 */ /* 0x000fe2000c10110e */
[----:B------:R-:W-:-:S02]  /*d320*/  ISETP.LT.OR P6, PT, R42, 0x69, !P3 ;  /* 0x000000692a00780c */ /* 0x000fc40005fc1670 */
[----:B-1----:R-:W-:Y:S01]  /*d330*/  F2FP.SATFINITE.E4M3.F32.PACK_AB_MERGE_C R33, RZ, R180, RZ ;  /* 0x000000b4ff21723e */ /* 0x002fe200048070ff */
[----:B------:R-:W-:Y:S01]  /*d340*/  FMUL R175, R175, UR20 ;  /* 0x00000014afaf7c20 */ /* 0x000fe20008400000 */
[----:B------:R-:W-:Y:S01]  /*d350*/  F2FP.SATFINITE.E4M3.F32.PACK_AB_MERGE_C R177, RZ, R177, RZ ;  /* 0x000000b1ffb1723e */ /* 0x000fe200048070ff */
[----:B------:R-:W-:Y:S01]  /*d360*/  FMUL R174, R174, UR20 ;  /* 0x00000014aeae7c20 */ /* 0x000fe20008400000 */
[----:B0-----:R-:W-:Y:S01]  /*d370*/  F2FP.SATFINITE.E4M3.F32.PACK_AB_MERGE_C R35, RZ, R178, RZ ;  /* 0x000000b2ff23723e */ /* 0x001fe200048070ff */
[----:B------:R0:W-:Y:S01]  /*d380*/  @!P5 STG.E.U8 desc[UR14][R24.64+0x60], R33 ;  /* 0x000060211800d986 */ /* 0x0001e2000c10110e */
[----:B------:R-:W-:-:S03]  /*d390*/  F2FP.SATFINITE.E4M3.F32.PACK_AB_MERGE_C R37, RZ, R176, RZ ;  /* 0x000000b0ff25723e */ /* 0x000fc600048070ff */
[----:B------:R1:W-:Y:S01]  /*d3a0*/  @!P0 STG.E.U8 desc[UR14][R26.64+0x60], R35 ;  /* 0x000060231a008986 */ /* 0x0003e2000c10110e */
[----:B------:R-:W-:-:S03]  /*d3b0*/  ISETP.LT.OR P0, PT, R42, 0x6a, !P3 ;  /* 0x0000006a2a00780c */ /* 0x000fc60005f01670 */
[----:B------:R-:W-:Y:S01]  /*d3c0*/  @!P1 STG.E.U8 desc[UR14][R26.64+0x61], R177 ;  /* 0x000061b11a009986 */ /* 0x000fe2000c10110e */
[C---:B------:R-:W-:Y:S02]  /*d3d0*/  ISETP.LT.OR P1, PT, R42.reuse, 0x69, !P2 ;  /* 0x000000692a00780c */ /* 0x040fe40005721670 */
[C---:B------:R-:W-:Y:S01]  /*d3e0*/  ISETP.LT.OR P5, PT, R42.reuse, 0x6a, !P2 ;  /* 0x0000006a2a00780c */ /* 0x040fe200057a1670 */
[----:B------:R-:W-:Y:S01]  /*d3f0*/  @!P6 STG.E.U8 desc[UR14][R24.64+0x68], R37 ;  /* 0x000068251800e986 */ /* 0x000fe2000c10110e */
[----:B------:R-:W-:Y:S01]  /*d400*/  ISETP.LT.OR P6, PT, R42, 0x71, !P3 ;  /* 0x000000712a00780c */ /* 0x000fe20005fc1670 */
[----:B------:R-:W-:Y:S01]  /*d410*/  FMUL R173, R173, UR20 ;  /* 0x00000014adad7c20 */ /* 0x000fe20008400000 */
[----:B------:R-:W-:Y:S01]  /*d420*/  F2FP.SATFINITE.E4M3.F32.PACK_AB_MERGE_C R175, RZ, R175, RZ ;  /* 0x000000afffaf723e */ /* 0x000fe200048070ff */
[----:B------:R-:W-:Y:S01]  /*d430*/  FMUL R172, R172, UR20 ;  /* 0x00000014acac7c20 */ /* 0x000fe20008400000 */
[----:B0-----:R-:W-:Y:S01]  /*d440*/  F2FP.SATFINITE.E4M3.F32.PACK_AB_MERGE_C R33, RZ, R174, RZ ;  /* 0x000000aeff21723e */ /* 0x001fe200048070ff */
[----:B------:R-:W-:Y:S01]  /*d450*/  FMUL R171, R171, UR20 ;  /* 0x00000014abab7c20 */ /* 0x000fe20008400000 */
[----:B------:R-:W-:Y:S01]  /*d460*/  F2FP.SATFINITE.E4M3.F32.PACK_AB_MERGE_C R173, RZ, R173, RZ ;  /* 0x000000adffad723e */ /* 0x000fe200048070ff */
[----:B------:R-:W-:Y:S01]  /*d470*/  @!P0 STG.E.U8 desc[UR14][R24.64+0x69], R175 ;  /* 0x000069af18008986 */ /* 0x000fe2000c10110e */
[----:B-1----:R-:W-:-:S02]  /*d480*/  F2FP.SATFINITE.E4M3.F32.PACK_AB_MERGE_C R35, RZ, R172, RZ ;  /* 0x000000acff23723e */ /* 0x002fc400048070ff */
[C---:B------:R-:W-:Y:S01]  /*d490*/  ISETP.LT.OR P0, PT, R42.reuse, 0x72, !P3 ;  /* 0x000000722a00780c */ /* 0x040fe20005f01670 */
[----:B------:R0:W-:Y:S01]  /*d4a0*/  @!P1 STG.E.U8 desc[UR14][R26.64+0x68], R33 ;  /* 0x000068211a009986 */ /* 0x0001e2000c10110e */
[----:B------:R-:W-:Y:S01]  /*d4b0*/  ISETP.LT.OR P1, PT, R42, 0x71, !P2 ;  /* 0x000000712a00780c */ /* 0x000fe20005721670 */
[----:B------:R-:W-:Y:S02]  /*d4c0*/  FMUL R170, R170, UR20 ;  /* 0x00000014aaaa7c20 */ /* 0x000fe40008400000 */
[----:B------:R-:W-:Y:S01]  /*d4d0*/  @!P5 STG.E.U8 desc[UR14][R26.64+0x69], R173 ;  /* 0x000069ad1a00d986 */ /* 0x000fe2000c10110e */
[C---:B------:R-:W-:Y:S01]  /*d4e0*/  ISETP.LT.OR P5, PT, R42.reuse, 0x72, !P2 ;  /* 0x000000722a00780c */ /* 0x040fe200057a1670 */
[----:B------:R-:W-:Y:S02]  /*d4f0*/  FMUL R169, R169, UR20 ;  /* 0x00000014a9a97c20 */ /* 0x000fe40008400000 */
[----:B------:R1:W-:Y:S01]  /*d500*/  @!P6 STG.E.U8 desc[UR14][R24.64+0x70], R35 ;  /* 0x000070231800e986 */ /* 0x0003e2000c10110e */
[----:B------:R-:W-:-:S02]  /*d510*/  ISETP.LT.OR P6, PT, R42, 0x79, !P3 ;  /* 0x000000792a00780c */ /* 0x000fc40005fc1670 */
        /* <DEDUP_REMOVED lines=8> */
[----:B------:R-:W-:Y:S02]  /*d5a0*/  F2FP.SATFINITE.E4M3.F32.PACK_AB_MERGE_C R167, RZ, R167, RZ ;  /* 0x000000a7ffa7723e */ /* 0x000fe400048070ff */
[----:B-1----:R-:W-:Y:S01]  /*d5b0*/  F2FP.SATFINITE.E4M3.F32.PACK_AB_MERGE_C R35, RZ, R168, RZ ;  /* 0x000000a8ff23723e */ /* 0x002fe200048070ff */
[----:B------:R-:W-:Y:S01]  /*d5c0*/  @!P1 STG.E.U8 desc[UR14][R26.64+0x70], R33 ;  /* 0x000070211a009986 */ /* 0x000fe2000c10110e */
[----:B------:R-:W-:-:S03]  /*d5d0*/  ISETP.GE.AND P1, PT, R41, 0x81, PT ;  /* 0x000000812900780c */ /* 0x000fc60003f26270 */
[----:B------:R-:W-:Y:S01]  /*d5e0*/  @!P5 STG.E.U8 desc[UR14][R26.64+0x71], R169 ;  /* 0x000071a91a00d986 */ /* 0x000fe2000c10110e */
[C---:B------:R-:W-:Y:S02]  /*d5f0*/  ISETP.LT.OR P5, PT, R42.reuse, 0x79, !P2 ;  /* 0x000000792a00780c */ /* 0x040fe400057a1670 */
[C---:B------:R-:W-:Y:S01]  /*d600*/  ISETP.LT.OR P2, PT, R42.reuse, 0x7a, !P2 ;  /* 0x0000007a2a00780c */ /* 0x040fe20005741670 */
[----:B------:R-:W-:Y:S01]  /*d610*/  @!P6 STG.E.U8 desc[UR14][R24.64+0x78], R35 ;  /* 0x000078231800e986 */ /* 0x000fe2000c10110e */
[C---:B------:R-:W-:Y:S01]  /*d620*/  ISETP.LT.OR P6, PT, R42.reuse, 0x1, !P1 ;  /* 0x000000012a00780c */ /* 0x040fe20004fc1670 */
[----:B------:R-:W-:Y:S02]  /*d630*/  FMUL R165, R165, UR20 ;  /* 0x00000014a5a57c20 */ /* 0x000fe40008400000 */
[----:B------:R0:W-:Y:S01]  /*d640*/  @!P3 STG.E.U8 desc[UR14][R24.64+0x79], R167 ;  /* 0x000079a71800b986 */ /* 0x0001e2000c10110e */
[----:B------:R-:W-:Y:S01]  /*d650*/  ISETP.LT.OR P3, PT, R42, 0x2, !P1 ;  /* 0x000000022a00780c */ /* 0x000fe20004f61670 */
[----:B------:R-:W-:Y:S01]  /*d660*/  FMUL R164, R164, UR20 ;  /* 0x00000014a4a47c20 */ /* 0x000fe20008400000 */
[----:B------:R-:W-:Y:S01]  /*d670*/  FMUL R163, R163, UR20 ;  /* 0x00000014a3a37c20 */ /* 0x000fe20008400000 */
[----:B------:R-:W-:Y:S01]  /*d680*/  F2FP.SATFINITE.E4M3.F32.PACK_AB_MERGE_C R37, RZ, R166, RZ ;  /* 0x000000a6ff25723e */ /* 0x000fe200048070ff */
[----:B------:R-:W-:Y:S01]  /*d690*/  FMUL R162, R162, UR20 ;  /* 0x00000014a2a27c20 */ /* 0x000fe20008400000 */
[----:B------:R-:W-:Y:S01]  /*d6a0*/  F2FP.SATFINITE.E4M3.F32.PACK_AB_MERGE_C R165, RZ, R165, RZ ;  /* 0x000000a5ffa5723e */ /* 0x000fe200048070ff */
[----:B------:R-:W-:Y:S01]  /*d6b0*/  FMUL R161, R161, UR20 ;  /* 0x00000014a1a17c20 */ /* 0x000fe20008400000 */
[----:B------:R-:W-:Y:S01]  /*d6c0*/  F2FP.SATFINITE.E4M3.F32.PACK_AB_MERGE_C R163, RZ, R163, RZ ;  /* 0x000000a3ffa3723e */ /* 0x000fe200048070ff */
[----:B------:R-:W-:Y:S01]  /*d6d0*/  FMUL R160, R160, UR20 ;  /* 0x00000014a0a07c20 */ /* 0x000fe20008400000 */
[----:B------:R-:W-:Y:S01]  /*d6e0*/  ISETP.GE.AND P0, PT, R41, 0x89, PT ;  /* 0x000000892900780c */ /* 0x000fe20003f06270 */
[----:B------:R-:W-:Y:S01]  /*d6f0*/  FMUL R159, R159, UR20 ;  /* 0x000000149f9f7c20 */ /* 0x000fe20008400000 */
[----:B0-----:R-:W-:Y:S01]  /*d700*/  F2FP.SATFINITE.E4M3.F32.PACK_AB_MERGE_C R25, RZ, R164, RZ ;  /* 0x000000a4ff19723e */ /* 0x001fe200048070ff */
[----:B------:R-:W-:Y:S01]  /*d710*/  @!P5 STG.E.U8 desc[UR14][R26.64+0x78], R37 ;  /* 0x000078251a00d986 */ /* 0x000fe2000c10110e */
[----:B------:R-:W-:-:S03]  /*d720*/  ISETP.LT.OR P5, PT, R42, 0x1, !P0 ;  /* 0x000000012a00780c */ /* 0x000fc600047a1670 */
[----:B------:R-:W-:Y:S04]  /*d730*/  @!P2 STG.E.U8 desc[UR14][R26.64+0x79], R165 ;  /* 0x000079a51a00a986 */ /* 0x000fe8000c10110e */
[----:B------:R0:W-:Y:S01]  /*d740*/  @!P6 STG.E.U8 desc[UR14][R28.64], R25 ;  /* 0x000000191c00e986 */ /* 0x0001e2000c10110e */
[----:B------:R-:W-:-:S03]  /*d750*/  ISETP.LT.OR P6, PT, R42, 0x2, !P0 ;  /* 0x000000022a00780c */ /* 0x000fc600047c1670 */
[----:B------:R-:W-:Y:S01]  /*d760*/  @!P3 STG.E.U8 desc[UR14][R28.64+0x1], R163 ;  /* 0x000001a31c00b986 */ /* 0x000fe2000c10110e */
[C---:B------:R-:W-:Y:S02]  /*d770*/  ISETP.LT.OR P3, PT, R42.reuse, 0x9, !P1 ;  /* 0x000000092a00780c */ /* 0x040fe40004f61670 */
[----:B------:R-:W-:Y:S01]  /*d780*/  ISETP.LT.OR P2, PT, R42, 0xa, !P1 ;  /* 0x0000000a2a00780c */ /* 0x000fe20004f41670 */
[----:B------:R-:W-:Y:S01]  /*d790*/  FMUL R158, R158, UR20 ;  /* 0x000000149e9e7c20 */ /* 0x000fe20008400000 */
[----:B------:R-:W-:Y:S01]  /*d7a0*/  F2FP.SATFINITE.E4M3.F32.PACK_AB_MERGE_C R33, RZ, R162, RZ ;  /* 0x000000a2ff21723e */ /* 0x000fe200048070ff */
[----:B------:R-:W-:Y:S01]  /*d7b0*/  FMUL R157, R157, UR20 ;  /* 0x000000149d9d7c20 */ /* 0x000fe20008400000 */
[----:B------:R-:W-:Y:S01]  /*d7c0*/  F2FP.SATFINITE.E4M3.F32.PACK_AB_MERGE_C R161, RZ, R161, RZ ;  /* 0x000000a1ffa1723e */ /* 0x000fe200048070ff */
[----:B------:R-:W-:Y:S01]  /*d7d0*/  FMUL R156, R156, UR20 ;  /* 0x000000149c9c7c20 */ /* 0x000fe20008400000 */
[----:B0-----:R-:W-:Y:S01]  /*d7e0*/  F2FP.SATFINITE.E4M3.F32.PACK_AB_MERGE_C R25, RZ, R160, RZ ;  /* 0x000000a0ff19723e */ /* 0x001fe200048070ff */
[----:B------:R-:W-:Y:S01]  /*d7f0*/  @!P5 STG.E.U8 desc[UR14][R30.64], R33 ;  /* 0x000000211e00d986 */ /* 0x000fe2000c10110e */
[----:B------:R-:W-:-:S02]  /*d800*/  F2FP.SATFINITE.E4M3.F32.PACK_AB_MERGE_C R159, RZ, R159, RZ ;  /* 0x0000009fff9f723e */ /* 0x000fc400048070ff */
[C---:B------:R-:W-:Y:S01]  /*d810*/  ISETP.LT.OR P5, PT, R42.reuse, 0x9, !P0 ;  /* 0x000000092a00780c */ /* 0x040fe200047a1670 */
[----:B------:R-:W-:Y:S01]  /*d820*/  @!P6 STG.E.U8 desc[UR14][R30.64+0x1], R161 ;  /* 0x000001a11e00e986 */ /* 0x000fe2000c10110e */
[----:B------:R-:W-:-:S03]  /*d830*/  ISETP.LT.OR P6, PT, R42, 0xa, !P0 ;  /* 0x0000000a2a00780c */ /* 0x000fc600047c1670 */
[----:B------:R0:W-:Y:S01]  /*d840*/  @!P3 STG.E.U8 desc[UR14][R28.64+0x8], R25 ;  /* 0x000008191c00b986 */ /* 0x0001e2000c10110e */
[----:B------:R-:W-:-:S03]  /*d850*/  ISETP.LT.OR P3, PT, R42, 0x11, !P1 ;  /* 0x000000112a00780c */ /* 0x000fc60004f61670 */
[----:B------:R-:W-:Y:S01]  /*d860*/  @!P2 STG.E.U8 desc[UR14][R28.64+0x9], R159 ;  /* 0x0000099f1c00a986 */ /* 0x000fe2000c10110e */
[----:B------:R-:W-:Y:S01]  /*d870*/  ISETP.LT.OR P2, PT, R42, 0x12, !P1 ;  /* 0x000000122a00780c */ /* 0x000fe20004f41670 */
[----:B------:R-:W-:Y:S01]  /*d880*/  FMUL R155, R155, UR20 ;  /* 0x000000149b9b7c20 */ /* 0x000fe20008400000 */
[----:B------:R-:W-:Y:S01]  /*d890*/  F2FP.SATFINITE.E4M3.F32.PACK_AB_MERGE_C R27, RZ, R158, RZ ;  /* 0x0000009eff1b723e */ /* 0x000fe200048070ff */
[----:B------:R-:W-:Y:S01]  /*d8a0*/  FMUL R154, R154, UR20 ;  /* 0x000000149a9a7c20 */ /* 0x000fe20008400000 */
[----:B------:R-:W-:Y:S01]  /*d8b0*/  F2FP.SATFINITE.E4M3.F32.PACK_AB_MERGE_C R157, RZ, R157, RZ ;  /* 0x0000009dff9d723e */ /* 0x000fe200048070ff */
[----:B------:R-:W-:Y:S01]  /*d8c0*/  FMUL R153, R153, UR20 ;  /* 0x0000001499997c20 */ /* 0x000fe20008400000 */
        /* <DEDUP_REMOVED lines=25> */
[----:B------:R1:W-:Y:S01]  /*da60*/  @!P2 STG.E.U8 desc[UR14][R28.64+0x19], R23 ;  /* 0x000019171c00a986 */ /* 0x0003e2000c10110e */
        /* <DEDUP_REMOVED lines=11> */
[----:B------:R0:W-:Y:S01]  /*db20*/  @!P6 STG.E.U8 desc[UR14][R30.64+0x19], R21 ;  /* 0x000019151e00e986 */ /* 0x0001e2000c10110e */
[----:B------:R-:W-:-:S03]  /*db30*/  ISETP.LT.OR P6, PT, R42, 0x22, !P0 ;  /* 0x000000222a00780c */ /* 0x000fc600047c1670 */
[----:B------:R-:W-:Y:S01]  /*db40*/  @!P3 STG.E.U8 desc[UR14][R28.64+0x20], R25 ;  /* 0x000020191c00b986 */ /* 0x000fe2000c10110e */
[----:B------:R-:W-:-:S03]  /*db50*/  ISETP.LT.OR P3, PT, R42, 0x29, !P1 ;  /* 0x000000292a00780c */ /* 0x000fc60004f61670 */
[----:B------:R2:W-:Y:S01]  /*db60*/  @!P2 STG.E.U8 desc[UR14][R28.64+0x21], R19 ;  /* 0x000021131c00a986 */ /* 0x0005e2000c10110e */
[----:B------:R-:W-:Y:S01]  /*db70*/  ISETP.LT.OR P2, PT, R42, 0x2a, !P1 ;  /* 0x0000002a2a00780c */ /* 0x000fe20004f41670 */
[----:B------:R-:W-:Y:S01]  /*db80*/  FMUL R15, R15, UR20 ;  /* 0x000000140f0f7c20 */ /* 0x000fe20008400000 */
[----:B-1----:R-:W-:Y:S01]  /*db90*/  F2FP.SATFINITE.E4M3.F32.PACK_AB_MERGE_C R23, RZ, R18, RZ ;  /* 0x00000012ff17723e */ /* 0x002fe200048070ff */
[----:B------:R-:W-:Y:S01]  /*dba0*/  FMUL R14, R14, UR20 ;  /* 0x000000140e0e7c20 */ /* 0x000fe20008400000 */
[----:B------:R-:W-:Y:S01]  /*dbb0*/  F2FP.SATFINITE.E4M3.F32.PACK_AB_MERGE_C R17, RZ, R17, RZ ;  /* 0x00000011ff11723e */ /* 0x000fe200048070ff */
[----:B------:R-:W-:Y:S01]  /*dbc0*/  FMUL R13, R13, UR20 ;  /* 0x000000140d0d7c20 */ /* 0x000fe20008400000 */
[----:B0-----:R-:W-:Y:S01]  /*dbd0*/  F2FP.SATFINITE.E4M3.F32.PACK_AB_MERGE_C R21, RZ, R16, RZ ;  /* 0x00000010ff15723e */ /* 0x001fe200048070ff */
[----:B------:R-:W-:Y:S01]  /*dbe0*/  @!P5 STG.E.U8 desc[UR14][R30.64+0x20], R23 ;  /* 0x000020171e00d986 */ /* 0x000fe2000c10110e */
[----:B------:R-:W-:Y:S02]  /*dbf0*/  F2FP.SATFINITE.E4M3.F32.PACK_AB_MERGE_C R15, RZ, R15, RZ ;  /* 0x0000000fff0f723e */ /* 0x000fe400048070ff */
[C---:B------:R-:W-:Y:S01]  /*dc00*/  ISETP.LT.OR P5, PT, R42.reuse, 0x29, !P0 ;  /* 0x000000292a00780c */ /* 0x040fe200047a1670 */
[----:B------:R-:W-:Y:S01]  /*dc10*/  @!P6 STG.E.U8 desc[UR14][R30.64+0x21], R17 ;  /* 0x000021111e00e986 */ /* 0x000fe2000c10110e */
[----:B------:R-:W-:-:S03]  /*dc20*/  ISETP.LT.OR P6, PT, R42, 0x2a, !P0 ;  /* 0x0000002a2a00780c */ /* 0x000fc600047c1670 */
[----:B------:R-:W-:Y:S01]  /*dc30*/  @!P3 STG.E.U8 desc[UR14][R28.64+0x28], R21 ;  /* 0x000028151c00b986 */ /* 0x000fe2000c10110e */
[----:B------:R-:W-:Y:S01]  /*dc40*/  ISETP.LT.OR P3, PT, R42, 0x31, !P1 ;  /* 0x000000312a00780c */ /* 0x000fe20004f61670 */
[----:B------:R-:W-:Y:S02]  /*dc50*/  FMUL R12, R12, UR20 ;  /* 0x000000140c0c7c20 */ /* 0x000fe40008400000 */
[----:B------:R0:W-:Y:S01]  /*dc60*/  @!P2 STG.E.U8 desc[UR14][R28.64+0x29], R15 ;  /* 0x0000290f1c00a986 */ /* 0x0001e2000c10110e */
[----:B------:R-:W-:Y:S01]  /*dc70*/  ISETP.LT.OR P2, PT, R42, 0x32, !P1 ;  /* 0x000000322a00780c */ /* 0x000fe20004f41670 */
[----:B------:R-:W-:Y:S01]  /*dc80*/  FMUL R11, R11, UR20 ;  /* 0x000000140b0b7c20 */ /* 0x000fe20008400000 */
[----:B--2---:R-:W-:Y:S01]  /*dc90*/  F2FP.SATFINITE.E4M3.F32.PACK_AB_MERGE_C R19, RZ, R14, RZ ;  /* 0x0000000eff13723e */ /* 0x004fe200048070ff */
[----:B------:R-:W2:Y:S01]  /*dca0*/  LDL.LU R222, [R1+0x18] ;  /* 0x0000180001de7983 */ /* 0x000ea20000300800 */
[----:B------:R-:W-:Y:S02]  /*dcb0*/  F2FP.SATFINITE.E4M3.F32.PACK_AB_MERGE_C R13, RZ, R13, RZ ;  /* 0x0000000dff0d723e */ /* 0x000fe400048070ff */
[----:B------:R-:W-:Y:S01]  /*dcc0*/  F2FP.SATFINITE.E4M3.F32.PACK_AB_MERGE_C R11, RZ, R11, RZ ;  /* 0x0000000bff0b723e */ /* 0x000fe200048070ff */
[----:B------:R-:W-:Y:S01]  /*dcd0*/  @!P5 STG.E.U8 desc[UR14][R30.64+0x28], R19 ;  /* 0x000028131e00d986 */ /* 0x000fe2000c10110e */
[----:B0-----:R-:W-:-:S03]  /*dce0*/  F2FP.SATFINITE.E4M3.F32.PACK_AB_MERGE_C R15, RZ, R12, RZ ;  /* 0x0000000cff0f723e */ /* 0x001fc600048070ff */
[----:B------:R0:W-:Y:S01]  /*dcf0*/  @!P6 STG.E.U8 desc[UR14][R30.64+0x29], R13 ;  /* 0x0000290d1e00e986 */ /* 0x0001e2000c10110e */
[C---:B------:R-:W-:Y:S02]  /*dd00*/  ISETP.LT.OR P5, PT, R42.reuse, 0x31, !P0 ;  /* 0x000000312a00780c */ /* 0x040fe400047a1670 */
[C---:B------:R-:W-:Y:S01]  /*dd10*/  ISETP.LT.OR P6, PT, R42.reuse, 0x32, !P0 ;  /* 0x000000322a00780c */ /* 0x040fe200047c1670 */
[----:B------:R-:W-:Y:S01]  /*dd20*/  @!P3 STG.E.U8 desc[UR14][R28.64+0x30], R15 ;  /* 0x0000300f1c00b986 */ /* 0x000fe2000c10110e */
[----:B------:R-:W-:Y:S01]  /*dd30*/  ISETP.LT.OR P3, PT, R42, 0x39, !P1 ;  /* 0x000000392a00780c */ /* 0x000fe20004f61670 */
[----:B------:R-:W-:Y:S01]  /*dd40*/  FMUL R10, R10, UR20 ;  /* 0x000000140a0a7c20 */ /* 0x000fe20008400000 */
[----:B------:R-:W-:Y:S01]  /*dd50*/  FMUL R9, R9, UR20 ;  /* 0x0000001409097c20 */ /* 0x000fe20008400000 */
[----:B------:R-:W2:Y:S01]  /*dd60*/  LDL.LU R223, [R1+0x14] ;  /* 0x0000140001df7983 */ /* 0x000ea20000300800 */
[----:B------:R-:W-:-:S03]  /*dd70*/  FMUL R8, R8, UR20 ;  /* 0x0000001408087c20 */ /* 0x000fc60008400000 */
[----:B------:R-:W2:Y:S01]  /*dd80*/  LDL.LU R221, [R1+0x10] ;  /* 0x0000100001dd7983 */ /* 0x000ea20000300800 */
[----:B------:R-:W-:-:S03]  /*dd90*/  F2FP.SATFINITE.E4M3.F32.PACK_AB_MERGE_C R17, RZ, R10, RZ ;  /* 0x0000000aff11723e */ /* 0x000fc600048070ff */
[----:B------:R-:W2:Y:S01]  /*dda0*/  LDL.LU R220, [R1+0xc] ;  /* 0x00000c0001dc7983 */ /* 0x000ea20000300800 */
[----:B------:R-:W-:Y:S01]  /*ddb0*/  F2FP.SATFINITE.E4M3.F32.PACK_AB_MERGE_C R9, RZ, R9, RZ ;  /* 0x00000009ff09723e */ /* 0x000fe200048070ff */
[----:B------:R-:W-:Y:S01]  /*ddc0*/  FMUL R7, R7, UR20 ;  /* 0x0000001407077c20 */ /* 0x000fe20008400000 */
[----:B0-----:R-:W-:Y:S01]  /*ddd0*/  F2FP.SATFINITE.E4M3.F32.PACK_AB_MERGE_C R13, RZ, R8, RZ ;  /* 0x00000008ff0d723e */ /* 0x001fe200048070ff */
[----:B------:R0:W-:Y:S01]  /*dde0*/  @!P2 STG.E.U8 desc[UR14][R28.64+0x31], R11 ;  /* 0x0000310b1c00a986 */ /* 0x0001e2000c10110e */
[----:B------:R-:W-:Y:S01]  /*ddf0*/  ISETP.LT.OR P2, PT, R42, 0x3a, !P1 ;  /* 0x0000003a2a00780c */ /* 0x000fe20004f41670 */
[----:B-----5:R-:W-:Y:S01]  /*de00*/  FMUL R2, R2, UR20 ;  /* 0x0000001402027c20 */ /* 0x020fe20008400000 */
[----:B------:R-:W-:Y:S01]  /*de10*/  F2FP.SATFINITE.E4M3.F32.PACK_AB_MERGE_C R7, RZ, R7, RZ ;  /* 0x00000007ff07723e */ /* 0x000fe200048070ff */
[----:B------:R-:W-:Y:S01]  /*de20*/  @!P5 STG.E.U8 desc[UR14][R30.64+0x30], R17 ;  /* 0x000030111e00d986 */ /* 0x000fe2000c10110e */
[----:B------:R-:W-:Y:S01]  /*de30*/  FMUL R3, R3, UR20 ;  /* 0x0000001403037c20 */ /* 0x000fe20008400000 */
[----:B------:R-:W-:Y:S01]  /*de40*/  FMUL R4, R4, UR20 ;  /* 0x0000001404047c20 */ /* 0x000fe20008400000 */
[C---:B------:R-:W-:Y:S01]  /*de50*/  ISETP.LT.OR P5, PT, R42.reuse, 0x39, !P0 ;  /* 0x000000392a00780c */ /* 0x040fe200047a1670 */
[----:B------:R1:W-:Y:S01]  /*de60*/  @!P6 STG.E.U8 desc[UR14][R30.64+0x31], R9 ;  /* 0x000031091e00e986 */ /* 0x0003e2000c10110e */
[----:B------:R-:W-:Y:S01]  /*de70*/  ISETP.LT.OR P6, PT, R42, 0x3a, !P0 ;  /* 0x0000003a2a00780c */ /* 0x000fe200047c1670 */
[----:B------:R-:W-:Y:S01]  /*de80*/  FMUL R6, R6, UR20 ;  /* 0x0000001406067c20 */ /* 0x000fe20008400000 */
[----:B------:R-:W-:Y:S01]  /*de90*/  FMUL R5, R5, UR20 ;  /* 0x0000001405057c20 */ /* 0x000fe20008400000 */
[----:B------:R3:W-:Y:S01]  /*dea0*/  @!P3 STG.E.U8 desc[UR14][R28.64+0x38], R13 ;  /* 0x0000380d1c00b986 */ /* 0x0007e2000c10110e */
[----:B------:R-:W-:Y:S01]  /*deb0*/  ISETP.LT.OR P3, PT, R42, 0x41, !P1 ;  /* 0x000000412a00780c */ /* 0x000fe20004f61670 */
[----:B------:R-:W-:Y:S01]  /*dec0*/  FMUL R0, R0, UR20 ;  /* 0x0000001400007c20 */ /* 0x000fe20008400000 */
[----:B0-----:R-:W-:Y:S01]  /*ded0*/  F2FP.SATFINITE.E4M3.F32.PACK_AB_MERGE_C R11, RZ, R6, RZ ;  /* 0x00000006ff0b723e */ /* 0x001fe200048070ff */
[----:B------:R-:W2:Y:S01]  /*dee0*/  LDL.LU R224, [R1+0x1c] ;  /* 0x00001c0001e07983 */ /* 0x000ea20000300800 */
[----:B------:R-:W-:-:S03]  /*def0*/  F2FP.SATFINITE.E4M3.F32.PACK_AB_MERGE_C R5, RZ, R5, RZ ;  /* 0x00000005ff05723e */ /* 0x000fc600048070ff */
[----:B------:R0:W-:Y:S01]  /*df00*/  @!P2 STG.E.U8 desc[UR14][R28.64+0x39], R7 ;  /* 0x000039071c00a986 */ /* 0x0001e2000c10110e */
[----:B-1----:R-:W-:Y:S01]  /*df10*/  F2FP.SATFINITE.E4M3.F32.PACK_AB_MERGE_C R9, RZ, R4, RZ ;  /* 0x00000004ff09723e */ /* 0x002fe200048070ff */
[----:B------:R-:W-:Y:S01]  /*df20*/  FMUL R4, R226, UR20 ;  /* 0x00000014e2047c20 */ /* 0x000fe20008400000 */
[C---:B------:R-:W-:Y:S01]  /*df30*/  ISETP.LT.OR P2, PT, R42.reuse, 0x42, !P1 ;  /* 0x000000422a00780c */ /* 0x040fe20004f41670 */
[----:B------:R-:W-:Y:S01]  /*df40*/  @!P5 STG.E.U8 desc[UR14][R30.64+0x38], R11 ;  /* 0x0000380b1e00d986 */ /* 0x000fe2000c10110e */
[----:B---3--:R-:W-:Y:S01]  /*df50*/  F2FP.SATFINITE.E4M3.F32.PACK_AB_MERGE_C R13, RZ, R2, RZ ;  /* 0x00000002ff0d723e */ /* 0x008fe200048070ff */
[----:B----4-:R-:W-:Y:S01]  /*df60*/  FMUL R2, R225, UR20 ;  /* 0x00000014e1027c20 */ /* 0x010fe20008400000 */
[----:B------:R-:W-:Y:S01]  /*df70*/  ISETP.LT.OR P5, PT, R42, 0x41, !P0 ;  /* 0x000000412a00780c */ /* 0x000fe200047a1670 */
[----:B------:R-:W3:Y:S01]  /*df80*/  LDL.LU R225, [R1+0x20] ;  /* 0x0000200001e17983 */ /* 0x000ee20000300800 */
[----:B0-----:R-:W-:Y:S01]  /*df90*/  F2FP.SATFINITE.E4M3.F32.PACK_AB_MERGE_C R7, RZ, R3, RZ ;  /* 0x00000003ff07723e */ /* 0x001fe200048070ff */
[----:B------:R-:W-:-:S02]  /*dfa0*/  FMUL R3, R227, UR20 ;  /* 0x00000014e3037c20 */ /* 0x000fc40008400000 */
[----:B------:R0:W-:Y:S01]  /*dfb0*/  @!P6 STG.E.U8 desc[UR14][R30.64+0x39], R5 ;  /* 0x000039051e00e986 */ /* 0x0001e2000c10110e */
[----:B------:R-:W-:-:S03]  /*dfc0*/  ISETP.LT.OR P6, PT, R42, 0x42, !P0 ;  /* 0x000000422a00780c */ /* 0x000fc600047c1670 */
[----:B------:R-:W4:Y:S04]  /*dfd0*/  LDL.LU R227, [R1+0x24] ;  /* 0x0000240001e37983 */ /* 0x000f280000300800 */
[----:B------:R-:W4:Y:S04]  /*dfe0*/  LDL.LU R226, [R1+0x28] ;  /* 0x0000280001e27983 */ /* 0x000f280000300800 */
[----:B------:R-:W-:Y:S01]  /*dff0*/  @!P3 STG.E.U8 desc[UR14][R28.64+0x40], R9 ;  /* 0x000040091c00b986 */ /* 0x000fe2000c10110e */
[C---:B------:R-:W-:Y:S02]  /*e000*/  ISETP.LT.OR P3, PT, R42.reuse, 0x49, !P1 ;  /* 0x000000492a00780c */ /* 0x040fe40004f61670 */
[----:B0-----:R-:W-:Y:S01]  /*e010*/  F2FP.SATFINITE.E4M3.F32.PACK_AB_MERGE_C R5, RZ, R0, RZ ;  /* 0x00000000ff05723e */ /* 0x001fe200048070ff */
[----:B------:R0:W-:Y:S01]  /*e020*/  @!P2 STG.E.U8 desc[UR14][R28.64+0x41], R7 ;  /* 0x000041071c00a986 */ /* 0x0001e2000c10110e */
[----:B------:R-:W-:-:S03]  /*e030*/  ISETP.LT.OR P2, PT, R42, 0x4a, !P1 ;  /* 0x0000004a2a00780c */ /* 0x000fc60004f41670 */
[----:B------:R-:W-:Y:S01]  /*e040*/  @!P5 STG.E.U8 desc[UR14][R30.64+0x40], R13 ;  /* 0x0000400d1e00d986 */ /* 0x000fe2000c10110e */
[----:B------:R-:W-:-:S03]  /*e050*/  ISETP.LT.OR P5, PT, R42, 0x49, !P0 ;  /* 0x000000492a00780c */ /* 0x000fc600047a1670 */
[----:B------:R1:W-:Y:S01]  /*e060*/  @!P6 STG.E.U8 desc[UR14][R30.64+0x41], R5 ;  /* 0x000041051e00e986 */ /* 0x0003e2000c10110e */
[----:B0-----:R-:W-:Y:S02]  /*e070*/  F2FP.SATFINITE.E4M3.F32.PACK_AB_MERGE_C R7, RZ, R2, RZ ;  /* 0x00000002ff07723e */ /* 0x001fe400048070ff */
[----:B------:R-:W-:-:S03]  /*e080*/  ISETP.LT.OR P6, PT, R42, 0x4a, !P0 ;  /* 0x0000004a2a00780c */ /* 0x000fc600047c1670 */
[----:B------:R0:W-:Y:S01]  /*e090*/  @!P3 STG.E.U8 desc[UR14][R28.64+0x48], R7 ;  /* 0x000048071c00b986 */ /* 0x0001e2000c10110e */
[----:B------:R-:W-:Y:S02]  /*e0a0*/  ISETP.LT.OR P3, PT, R42, 0x51, !P1 ;  /* 0x000000512a00780c */ /* 0x000fe40004f61670 */
[----:B------:R-:W-:Y:S02]  /*e0b0*/  F2FP.SATFINITE.E4M3.F32.PACK_AB_MERGE_C R9, RZ, R3, RZ ;  /* 0x00000003ff09723e */ /* 0x000fe400048070ff */
[----:B------:R-:W-:-:S03]  /*e0c0*/  F2FP.SATFINITE.E4M3.F32.PACK_AB_MERGE_C R11, RZ, R4, RZ ;  /* 0x00000004ff0b723e */ /* 0x000fc600048070ff */
[----:B------:R0:W-:Y:S04]  /*e0d0*/  @!P2 STG.E.U8 desc[UR14][R28.64+0x49], R9 ;  /* 0x000049091c00a986 */ /* 0x0001e8000c10110e */
[----:B------:R-:W-:Y:S01]  /*e0e0*/  @!P5 STG.E.U8 desc[UR14][R30.64+0x48], R11 ;  /* 0x0000480b1e00d986 */ /* 0x000fe2000c10110e */
[----:B--2---:R-:W-:Y:S01]  /*e0f0*/  FMUL R2, R221, UR20 ;  /* 0x00000014dd027c20 */ /* 0x004fe20008400000 */
[----:B------:R-:W-:Y:S02]  /*e100*/  FMUL R0, R220, UR20 ;  /* 0x00000014dc007c20 */ /* 0x000fe40008400000 */
[----:B------:R-:W2:Y:S04]  /*e110*/  LDL.LU R220, [R1+0x2c] ;  /* 0x00002c0001dc7983 */ /* 0x000ea80000300800 */
[----:B------:R-:W2:Y:S01]  /*e120*/  LDL.LU R221, [R1+0x30] ;  /* 0x0000300001dd7983 */ /* 0x000ea20000300800 */
[----:B-1----:R-:W-:Y:S01]  /*e130*/  F2FP.SATFINITE.E4M3.F32.PACK_AB_MERGE_C R5, RZ, R0, RZ ;  /* 0x00000000ff05723e */ /* 0x002fe200048070ff */
[----:B------:R-:W-:Y:S01]  /*e140*/  FMUL R0, R222, UR20 ;  /* 0x00000014de007c20 */ /* 0x000fe20008400000 */
[----:B------:R-:W-:Y:S01]  /*e150*/  FMUL R3, R223, UR20 ;  /* 0x00000014df037c20 */ /* 0x000fe20008400000 */
[----:B0-----:R-:W-:Y:S01]  /*e160*/  F2FP.SATFINITE.E4M3.F32.PACK_AB_MERGE_C R7, RZ, R2, RZ ;  /* 0x00000002ff07723e */ /* 0x001fe200048070ff */
[----:B------:R-:W2:Y:S02]  /*e170*/  LDL.LU R223, [R1+0x34] ;  /* 0x0000340001df7983 */ /* 0x000ea40000300800 */
[----:B------:R-:W-:-:S02]  /*e180*/  F2FP.SATFINITE.E4M3.F32.PACK_AB_MERGE_C R13, RZ, R0, RZ ;  /* 0x00000000ff0d723e */ /* 0x000fc400048070ff */
[----:B------:R-:W2:Y:S01]  /*e190*/  LDL.LU R222, [R1+0x38] ;  /* 0x0000380001de7983 */ /* 0x000ea20000300800 */
[----:B------:R-:W-:Y:S01]  /*e1a0*/  F2FP.SATFINITE.E4M3.F32.PACK_AB_MERGE_C R9, RZ, R3, RZ ;  /* 0x00000003ff09723e */ /* 0x000fe200048070ff */
[----:B------:R-:W-:Y:S02]  /*e1b0*/  FMUL R2, R224, UR20 ;  /* 0x00000014e0027c20 */ /* 0x000fe40008400000 */
[----:B------:R-:W2:Y:S04]  /*e1c0*/  LDL.LU R224, [R1+0x3c] ;  /* 0x00003c0001e07983 */ /* 0x000ea80000300800 */
[----:B------:R-:W-:Y:S01]  /*e1d0*/  @!P6 STG.E.U8 desc[UR14][R30.64+0x49], R5 ;  /* 0x000049051e00e986 */ /* 0x000fe2000c10110e */
[----:B---3--:R-:W-:-:S03]  /*e1e0*/  FMUL R0, R225, UR20 ;  /* 0x00000014e1007c20 */ /* 0x008fc60008400000 */
[----:B------:R0:W-:Y:S04]  /*e1f0*/  @!P3 STG.E.U8 desc[UR14][R28.64+0x50], R7 ;  /* 0x000050071c00b986 */ /* 0x0001e8000c10110e */
[----:B------:R-:W3:Y:S01]  /*e200*/  LDL.LU R225, [R1+0x40] ;  /* 0x0000400001e17983 */ /* 0x000ee20000300800 */
[----:B----4-:R-:W-:-:S03]  /*e210*/  FMUL R3, R227, UR20 ;  /* 0x00000014e3037c20 */ /* 0x010fc60008400000 */
[----:B------:R-:W4:Y:S01]  /*e220*/  LDL.LU R227, [R1+0x44] ;  /* 0x0000440001e37983 */ /* 0x000f220000300800 */
[----:B0-----:R-:W-:Y:S01]  /*e230*/  F2FP.SATFINITE.E4M3.F32.PACK_AB_MERGE_C R7, RZ, R0, RZ ;  /* 0x00000000ff07723e */ /* 0x001fe200048070ff */
[----:B------:R-:W-:Y:S02]  /*e240*/  FMUL R0, R226, UR20 ;  /* 0x00000014e2007c20 */ /* 0x000fe40008400000 */
[----:B------:R-:W4:Y:S01]  /*e250*/  LDL.LU R226, [R1+0x48] ;  /* 0x0000480001e27983 */ /* 0x000f220000300800 */
[C---:B------:R-:W-:Y:S02]  /*e260*/  ISETP.LT.OR P2, PT, R42.reuse, 0x52, !P1 ;  /* 0x000000522a00780c */ /* 0x040fe40004f41670 */
[C---:B------:R-:W-:Y:S01]  /*e270*/  ISETP.LT.OR P6, PT, R42.reuse, 0x52, !P0 ;  /* 0x000000522a00780c */ /* 0x040fe200047c1670 */
[----:B------:R-:W4:Y:S01]  /*e280*/  LDL.LU R218, [R1+0x4c] ;  /* 0x00004c0001da7983 */ /* 0x000f220000300800 */
[----:B------:R-:W-:Y:S02]  /*e290*/  F2FP.SATFINITE.E4M3.F32.PACK_AB_MERGE_C R5, RZ, R2, RZ ;  /* 0x00000002ff05723e */ /* 0x000fe400048070ff */
[----:B------:R-:W-:-:S02]  /*e2a0*/  ISETP.LT.OR P5, PT, R42, 0x51, !P0 ;  /* 0x000000512a00780c */ /* 0x000fc400047a1670 */
[----:B------:R-:W-:Y:S02]  /*e2b0*/  F2FP.SATFINITE.E4M3.F32.PACK_AB_MERGE_C R11, RZ, R0, RZ ;  /* 0x00000000ff0b723e */ /* 0x000fe400048070ff */
[----:B------:R-:W-:-:S03]  /*e2c0*/  ISETP.LT.OR P3, PT, R42, 0x59, !P1 ;  /* 0x000000592a00780c */ /* 0x000fc60004f61670 */
[----:B------:R0:W-:Y:S01]  /*e2d0*/  @!P2 STG.E.U8 desc[UR14][R28.64+0x51], R9 ;  /* 0x000051091c00a986 */ /* 0x0001e2000c10110e */
[----:B------:R-:W-:-:S03]  /*e2e0*/  ISETP.LT.OR P2, PT, R42, 0x5a, !P1 ;  /* 0x0000005a2a00780c */ /* 0x000fc60004f41670 */
[----:B------:R1:W-:Y:S01]  /*e2f0*/  @!P6 STG.E.U8 desc[UR14][R30.64+0x51], R5 ;  /* 0x000051051e00e986 */ /* 0x0003e2000c10110e */
[----:B------:R-:W-:-:S03]  /*e300*/  ISETP.LT.OR P6, PT, R42, 0x5a, !P0 ;  /* 0x0000005a2a00780c */ /* 0x000fc600047c1670 */
[----:B------:R-:W-:Y:S01]  /*e310*/  @!P5 STG.E.U8 desc[UR14][R30.64+0x50], R13 ;  /* 0x0000500d1e00d986 */ /* 0x000fe2000c10110e */
[----:B0-----:R-:W-:-:S03]  /*e320*/  F2FP.SATFINITE.E4M3.F32.PACK_AB_MERGE_C R9, RZ, R3, RZ ;  /* 0x00000003ff09723e */ /* 0x001fc600048070ff */
[----:B------:R0:W-:Y:S04]  /*e330*/  @!P3 STG.E.U8 desc[UR14][R28.64+0x58], R7 ;  /* 0x000058071c00b986 */ /* 0x0001e8000c10110e */
[----:B------:R0:W-:Y:S01]  /*e340*/  @!P2 STG.E.U8 desc[UR14][R28.64+0x59], R9 ;  /* 0x000059091c00a986 */ /* 0x0001e2000c10110e */
[----:B--2---:R-:W-:-:S03]  /*e350*/  FMUL R0, R220, UR20 ;  /* 0x00000014dc007c20 */ /* 0x004fc60008400000 */
[----:B------:R-:W2:Y:S01]  /*e360*/  LDL.LU R220, [R1+0x50] ;  /* 0x0000500001dc7983 */ /* 0x000ea20000300800 */
[----:B------:R-:W-:-:S03]  /*e370*/  FMUL R2, R221, UR20 ;  /* 0x00000014dd027c20 */ /* 0x000fc60008400000 */
[----:B------:R-:W2:Y:S01]  /*e380*/  LDL.LU R221, [R1+0x54] ;  /* 0x0000540001dd7983 */ /* 0x000ea20000300800 */
[----:B-1----:R-:W-:Y:S01]  /*e390*/  F2FP.SATFINITE.E4M3.F32.PACK_AB_MERGE_C R5, RZ, R0, RZ ;  /* 0x00000000ff05723e */ /* 0x002fe200048070ff */
[----:B------:R-:W-:Y:S02]  /*e3a0*/  FMUL R3, R223, UR20 ;  /* 0x00000014df037c20 */ /* 0x000fe40008400000 */
[----:B------:R-:W2:Y:S01]  /*e3b0*/  LDL.LU R223, [R1+0x58] ;  /* 0x0000580001df7983 */ /* 0x000ea20000300800 */
[----:B0-----:R-:W-:Y:S01]  /*e3c0*/  F2FP.SATFINITE.E4M3.F32.PACK_AB_MERGE_C R7, RZ, R2, RZ ;  /* 0x00000002ff07723e */ /* 0x001fe200048070ff */
[----:B------:R-:W-:Y:S01]  /*e3d0*/  FMUL R4, R222, UR20 ;  /* 0x00000014de047c20 */ /* 0x000fe20008400000 */
[----:B------:R-:W-:Y:S01]  /*e3e0*/  F2FP.SATFINITE.E4M3.F32.PACK_AB_MERGE_C R9, RZ, R3, RZ ;  /* 0x00000003ff09723e */ /* 0x000fe200048070ff */
[----:B------:R-:W2:Y:S01]  /*e3f0*/  LDL.LU R222, [R1+0x5c] ;  /* 0x00005c0001de7983 */ /* 0x000ea20000300800 */
[----:B------:R-:W-:-:S03]  /*e400*/  FMUL R0, R224, UR20 ;  /* 0x00000014e0007c20 */ /* 0x000fc60008400000 */
[----:B------:R0:W-:Y:S04]  /*e410*/  @!P6 STG.E.U8 desc[UR14][R30.64+0x59], R5 ;  /* 0x000059051e00e986 */ /* 0x0001e8000c10110e */
[----:B------:R-:W2:Y:S01]  /*e420*/  LDL.LU R224, [R1+0x60] ;  /* 0x0000600001e07983 */ /* 0x000ea20000300800 */
[----:B0-----:R-:W-:Y:S01]  /*e430*/  F2FP.SATFINITE.E4M3.F32.PACK_AB_MERGE_C R5, RZ, R0, RZ ;  /* 0x00000000ff05723e */ /* 0x001fe200048070ff */
[----:B---3--:R-:W-:Y:S02]  /*e440*/  FMUL R2, R225, UR20 ;  /* 0x00000014e1027c20 */ /* 0x008fe40008400000 */
[----:B------:R-:W3:Y:S01]  /*e450*/  LDL.LU R225, [R1+0x64] ;  /* 0x0000640001e17983 */ /* 0x000ee20000300800 */
[----:B----4-:R-:W-:-:S03]  /*e460*/  FMUL R3, R227, UR20 ;  /* 0x00000014e3037c20 */ /* 0x010fc60008400000 */
[----:B------:R-:W4:Y:S01]  /*e470*/  LDL.LU R227, [R1+0x68] ;  /* 0x0000680001e37983 */ /* 0x000f220000300800 */
[----:B------:R-:W-:-:S03]  /*e480*/  FMUL R0, R226, UR20 ;  /* 0x00000014e2007c20 */ /* 0x000fc60008400000 */
[----:B------:R-:W4:Y:S01]  /*e490*/  LDL.LU R226, [R1+0x6c] ;  /* 0x00006c0001e27983 */ /* 0x000f220000300800 */
[C---:B------:R-:W-:Y:S02]  /*e4a0*/  ISETP.LT.OR P5, PT, R42.reuse, 0x59, !P0 ;  /* 0x000000592a00780c */ /* 0x040fe400047a1670 */
[C---:B------:R-:W-:Y:S02]  /*e4b0*/  ISETP.LT.OR P2, PT, R42.reuse, 0x62, !P1 ;  /* 0x000000622a00780c */ /* 0x040fe40004f41670 */
[C---:B------:R-:W-:Y:S02]  /*e4c0*/  ISETP.LT.OR P3, PT, R42.reuse, 0x61, !P1 ;  /* 0x000000612a00780c */ /* 0x040fe40004f61670 */
[----:B------:R-:W-:-:S07]  /*e4d0*/  ISETP.LT.OR P6, PT, R42, 0x62, !P0 ;  /* 0x000000622a00780c */ /* 0x000fce00047c1670 */
[----:B------:R-:W-:Y:S01]  /*e4e0*/  @!P5 STG.E.U8 desc[UR14][R30.64+0x58], R11 ;  /* 0x0000580b1e00d986 */ /* 0x000fe2000c10110e */
[----:B------:R-:W-:-:S03]  /*e4f0*/  ISETP.LT.OR P5, PT, R42, 0x61, !P0 ;  /* 0x000000612a00780c */ /* 0x000fc600047a1670 */
[----:B------:R0:W-:Y:S01]  /*e500*/  @!P2 STG.E.U8 desc[UR14][R28.64+0x61], R9 ;  /* 0x000061091c00a986 */ /* 0x0001e2000c10110e */
[----:B------:R-:W-:-:S03]  /*e510*/  ISETP.LT.OR P2, PT, R42, 0x6a, !P1 ;  /* 0x0000006a2a00780c */ /* 0x000fc60004f41670 */
[----:B------:R1:W-:Y:S01]  /*e520*/  @!P3 STG.E.U8 desc[UR14][R28.64+0x60], R7 ;  /* 0x000060071c00b986 */ /* 0x0003e2000c10110e */
[----:B------:R-:W-:Y:S02]  /*e530*/  ISETP.LT.OR P3, PT, R42, 0x69, !P1 ;  /* 0x000000692a00780c */ /* 0x000fe40004f61670 */
[----:B------:R-:W-:Y:S01]  /*e540*/  F2FP.SATFINITE.E4M3.F32.PACK_AB_MERGE_C R13, RZ, R4, RZ ;  /* 0x00000004ff0d723e */ /* 0x000fe200048070ff */
[----:B------:R1:W-:Y:S01]  /*e550*/  @!P6 STG.E.U8 desc[UR14][R30.64+0x61], R5 ;  /* 0x000061051e00e986 */ /* 0x0003e2000c10110e */
[----:B0-----:R-:W-:-:S03]  /*e560*/  F2FP.SATFINITE.E4M3.F32.PACK_AB_MERGE_C R9, RZ, R3, RZ ;  /* 0x00000003ff09723e */ /* 0x001fc600048070ff */
[----:B------:R-:W-:Y:S01]  /*e570*/  @!P5 STG.E.U8 desc[UR14][R30.64+0x60], R13 ;  /* 0x0000600d1e00d986 */ /* 0x000fe2000c10110e */
[----:B-1----:R-:W-:-:S03]  /*e580*/  F2FP.SATFINITE.E4M3.F32.PACK_AB_MERGE_C R7, RZ, R2, RZ ;  /* 0x00000002ff07723e */ /* 0x002fc600048070ff */
[----:B------:R-:W-:Y:S01]  /*e590*/  @!P2 STG.E.U8 desc[UR14][R28.64+0x69], R9 ;  /* 0x000069091c00a986 */ /* 0x000fe2000c10110e */
[C---:B------:R-:W-:Y:S02]  /*e5a0*/  ISETP.LT.OR P5, PT, R42.reuse, 0x69, !P0 ;  /* 0x000000692a00780c */ /* 0x040fe400047a1670 */
[C---:B------:R-:W-:Y:S01]  /*e5b0*/  ISETP.LT.OR P6, PT, R42.reuse, 0x6a, !P0 ;  /* 0x0000006a2a00780c */ /* 0x040fe200047c1670 */
[----:B------:R0:W-:Y:S01]  /*e5c0*/  @!P3 STG.E.U8 desc[UR14][R28.64+0x68], R7 ;  /* 0x000068071c00b986 */ /* 0x0001e2000c10110e */
[----:B------:R-:W-:Y:S01]  /*e5d0*/  ISETP.LT.OR P2, PT, R42, 0x72, !P1 ;  /* 0x000000722a00780c */ /* 0x000fe20004f41670 */
[----:B------:R-:W-:Y:S01]  /*e5e0*/  FMUL R2, R218, UR20 ;  /* 0x00000014da027c20 */ /* 0x000fe20008400000 */
[----:B------:R-:W-:Y:S02]  /*e5f0*/  ISETP.LT.OR P3, PT, R42, 0x71, !P1 ;  /* 0x000000712a00780c */ /* 0x000fe40004f61670 */
[----:B------:R-:W-:Y:S02]  /*e600*/  F2FP.SATFINITE.E4M3.F32.PACK_AB_MERGE_C R11, RZ, R0, RZ ;  /* 0x00000000ff0b723e */ /* 0x000fe400048070ff */
[----:B------:R-:W-:-:S03]  /*e610*/  F2FP.SATFINITE.E4M3.F32.PACK_AB_MERGE_C R5, RZ, R2, RZ ;  /* 0x00000002ff05723e */ /* 0x000fc600048070ff */
[----:B------:R-:W-:Y:S01]  /*e620*/  @!P5 STG.E.U8 desc[UR14][R30.64+0x68], R11 ;  /* 0x0000680b1e00d986 */ /* 0x000fe2000c10110e */
[----:B------:R-:W-:-:S03]  /*e630*/  ISETP.LT.OR P5, PT, R42, 0x71, !P0 ;  /* 0x000000712a00780c */ /* 0x000fc600047a1670 */
[----:B------:R-:W-:Y:S01]  /*e640*/  @!P6 STG.E.U8 desc[UR14][R30.64+0x69], R5 ;  /* 0x000069051e00e986 */ /* 0x000fe2000c10110e */
[----:B------:R-:W-:Y:S01]  /*e650*/  ISETP.LT.OR P6, PT, R42, 0x72, !P0 ;  /* 0x000000722a00780c */ /* 0x000fe200047c1670 */
[----:B--2---:R-:W-:Y:S01]  /*e660*/  FMUL R0, R220, UR20 ;  /* 0x00000014dc007c20 */ /* 0x004fe20008400000 */
[----:B------:R-:W-:-:S04]  /*e670*/  FMUL R3, R221, UR20 ;  /* 0x00000014dd037c20 */ /* 0x000fc80008400000 */
[----:B0-----:R-:W-:Y:S02]  /*e680*/  F2FP.SATFINITE.E4M3.F32.PACK_AB_MERGE_C R7, RZ, R0, RZ ;  /* 0x00000000ff07723e */ /* 0x001fe400048070ff */
[----:B------:R-:W-:Y:S01]  /*e690*/  F2FP.SATFINITE.E4M3.F32.PACK_AB_MERGE_C R9, RZ, R3, RZ ;  /* 0x00000003ff09723e */ /* 0x000fe200048070ff */
[----:B------:R-:W-:Y:S02]  /*e6a0*/  FMUL R0, R223, UR20 ;  /* 0x00000014df007c20 */ /* 0x000fe40008400000 */
[----:B------:R0:W-:Y:S01]  /*e6b0*/  @!P3 STG.E.U8 desc[UR14][R28.64+0x70], R7 ;  /* 0x000070071c00b986 */ /* 0x0001e2000c10110e */
[----:B------:R-:W-:-:S03]  /*e6c0*/  ISETP.LT.OR P3, PT, R42, 0x79, !P0 ;  /* 0x000000792a00780c */ /* 0x000fc60004761670 */
[----:B------:R1:W-:Y:S01]  /*e6d0*/  @!P2 STG.E.U8 desc[UR14][R28.64+0x71], R9 ;  /* 0x000071091c00a986 */ /* 0x0003e2000c10110e */
[C---:B------:R-:W-:Y:S02]  /*e6e0*/  ISETP.LT.OR P2, PT, R42.reuse, 0x79, !P1 ;  /* 0x000000792a00780c */ /* 0x040fe40004f41670 */
[----:B------:R-:W-:Y:S02]  /*e6f0*/  ISETP.LT.OR P1, PT, R42, 0x7a, !P1 ;  /* 0x0000007a2a00780c */ /* 0x000fe40004f21670 */
[----:B------:R-:W-:Y:S01]  /*e700*/  F2FP.SATFINITE.E4M3.F32.PACK_AB_MERGE_C R13, RZ, R0, RZ ;  /* 0x00000000ff0d723e */ /* 0x000fe200048070ff */
[----:B------:R-:W-:Y:S01]  /*e710*/  FMUL R0, R222, UR20 ;  /* 0x00000014de007c20 */ /* 0x000fe20008400000 */
[----:B------:R-:W-:Y:S01]  /*e720*/  ISETP.LT.OR P0, PT, R42, 0x7a, !P0 ;  /* 0x0000007a2a00780c */ /* 0x000fe20004701670 */
[----:B------:R-:W-:-:S03]  /*e730*/  FMUL R2, R224, UR20 ;  /* 0x00000014e0027c20 */ /* 0x000fc60008400000 */
[----:B0-----:R-:W-:Y:S02]  /*e740*/  F2FP.SATFINITE.E4M3.F32.PACK_AB_MERGE_C R7, RZ, R0, RZ ;  /* 0x00000000ff07723e */ /* 0x001fe400048070ff */
[----:B-1----:R-:W-:Y:S01]  /*e750*/  F2FP.SATFINITE.E4M3.F32.PACK_AB_MERGE_C R9, RZ, R2, RZ ;  /* 0x00000002ff09723e */ /* 0x002fe200048070ff */
[----:B---3--:R-:W-:Y:S01]  /*e760*/  FMUL R3, R225, UR20 ;  /* 0x00000014e1037c20 */ /* 0x008fe20008400000 */
[----:B----4-:R-:W-:Y:S01]  /*e770*/  FMUL R4, R227, UR20 ;  /* 0x00000014e3047c20 */ /* 0x010fe20008400000 */
[----:B------:R-:W-:-:S03]  /*e780*/  FMUL R5, R226, UR20 ;  /* 0x00000014e2057c20 */ /* 0x000fc60008400000 */
[----:B------:R-:W-:Y:S02]  /*e790*/  F2FP.SATFINITE.E4M3.F32.PACK_AB_MERGE_C R3, RZ, R3, RZ ;  /* 0x00000003ff03723e */ /* 0x000fe400048070ff */
[----:B------:R-:W-:Y:S02]  /*e7a0*/  F2FP.SATFINITE.E4M3.F32.PACK_AB_MERGE_C R11, RZ, R4, RZ ;  /* 0x00000004ff0b723e */ /* 0x000fe400048070ff */
[----:B------:R-:W-:Y:S01]  /*e7b0*/  F2FP.SATFINITE.E4M3.F32.PACK_AB_MERGE_C R5, RZ, R5, RZ ;  /* 0x00000005ff05723e */ /* 0x000fe200048070ff */
[----:B------:R0:W-:Y:S04]  /*e7c0*/  @!P5 STG.E.U8 desc[UR14][R30.64+0x70], R13 ;  /* 0x0000700d1e00d986 */ /* 0x0001e8000c10110e */
[----:B------:R0:W-:Y:S04]  /*e7d0*/  @!P6 STG.E.U8 desc[UR14][R30.64+0x71], R7 ;  /* 0x000071071e00e986 */ /* 0x0001e8000c10110e */
[----:B------:R0:W-:Y:S04]  /*e7e0*/  @!P2 STG.E.U8 desc[UR14][R28.64+0x78], R9 ;  /* 0x000078091c00a986 */ /* 0x0001e8000c10110e */
[----:B------:R0:W-:Y:S04]  /*e7f0*/  @!P1 STG.E.U8 desc[UR14][R28.64+0x79], R3 ;  /* 0x000079031c009986 */ /* 0x0001e8000c10110e */
[----:B------:R0:W-:Y:S04]  /*e800*/  @!P3 STG.E.U8 desc[UR14][R30.64+0x78], R11 ;  /* 0x0000780b1e00b986 */ /* 0x0001e8000c10110e */
[----:B------:R0:W-:Y:S02]  /*e810*/  @!P0 STG.E.U8 desc[UR14][R30.64+0x79], R5 ;  /* 0x000079051e008986 */ /* 0x0001e4000c10110e */
.L_x_293:
[----:B------:R-:W-:Y:S05]  /*e820*/  BSYNC B0 ;  /* 0x0000000000007941 */ /* 0x000fea0003800000 */
.L_x_35:
[----:B0----5:R-:W2:Y:S04]  /*e830*/  LDL.LU R3, [R1+0x78] ;  /* 0x0000780001037983 */ /* 0x021ea80000300800 */
[----:B------:R-:W2:Y:S01]  /*e840*/  LDL.LU R2, [R1+0x7c] ;  /* 0x00007c0001027983 */ /* 0x000ea20000300800 */
[----:B------:R-:W-:Y:S01]  /*e850*/  ULDC UR6, c[0x0][0xc] ;  /* 0x0000030000067ab9 */ /* 0x000fe20000000800 */
[----:B------:R-:W-:Y:S01]  /*e860*/  ULDC UR7, c[0x0][0x10] ;  /* 0x0000040000077ab9 */ /* 0x000fe20000000800 */
[----:B------:R-:W2:Y:S01]  /*e870*/  LDC R5, c[0x0][0x14] ;  /* 0x00000500ff057b82 */ /* 0x000ea20000000800 */
[----:B------:R-:W-:Y:S01]  /*e880*/  UIMAD.WIDE.U32 UR6, UR6, UR7, URZ ;  /* 0x00000007060672a5 */ /* 0x000fe2000f8e003f */
[----:B------:R-:W-:Y:S01]  /*e890*/  PRMT R0, RZ, 0x7610, R0 ;  /* 0x00007610ff007816 */ /* 0x000fe20000000000 */
[----:B------:R-:W-:-:S04]  /*e8a0*/  UMOV UR12, 0xffffffff ;  /* 0xffffffff000c7882 */ /* 0x000fc80000000000 */
[----:B--2---:R-:W-:-:S04]  /*e8b0*/  IMAD.WIDE.U32 R2, R5, UR6, R2 ;  /* 0x0000000605027c25 */ /* 0x004fc8000f8e0002 */
[----:B------:R-:W-:Y:S01]  /*e8c0*/  IMAD R5, R5, UR7, RZ ;  /* 0x0000000705057c24 */ /* 0x000fe2000f8e02ff */
[----:B------:R-:W-:Y:S01]  /*e8d0*/  ULDC.64 UR6, c[0x0][0x650] ;  /* 0x0001940000067ab9 */ /* 0x000fe20000000a00 */
[----:B------:R-:W-:Y:S01]  /*e8e0*/  IMAD.MOV.U32 R19, RZ, RZ, R2 ;  /* 0x000000ffff137224 */ /* 0x000fe200078e0002 */
[----:B------:R-:W-:Y:S01]  /*e8f0*/  ISETP.GE.U32.AND P0, PT, R2, UR6, PT ;  /* 0x0000000602007c0c */ /* 0x000fe2000bf06070 */
[----:B------:R-:W-:Y:S02]  /*e900*/  IMAD.IADD R22, R3, 0x1, R5 ;  /* 0x0000000103167824 */ /* 0x000fe400078e0205 */
[----:B------:R-:W-:-:S03]  /*e910*/  IMAD.MOV.U32 R2, RZ, RZ, -0x1 ;  /* 0xffffffffff027424 */ /* 0x000fc600078e00ff */
[----:B------:R0:W-:Y:S01]  /*e920*/  STL [R1+0x78], R22 ;  /* 0x0000781601007387 */ /* 0x0001e20000100800 */
[----:B------:R-:W-:-:S03]  /*e930*/  ISETP.GE.U32.AND.EX P0, PT, R22, UR7, PT, P0 ;  /* 0x0000000716007c0c */ /* 0x000fc6000bf06100 */
[----:B------:R0:W-:Y:S04]  /*e940*/  STL [R1+0x7c], R19 ;  /* 0x00007c1301007387 */ /* 0x0001e80000100800 */
[----:B------:R0:W-:Y:S06]  /*e950*/  STL [R1+0x80], R2 ;  /* 0x0000800201007387 */ /* 0x0001ec0000100800 */
[----:B------:R-:W-:Y:S05]  /*e960*/  @P0 BRA `(.L_x_294) ;  /* 0x00000004006c0947 */ /* 0x000fea0003800000 */
[----:B------:R-:W2:Y:S01]  /*e970*/  S2R R14, SR_CTAID.X ;  /* 0x00000000000e7919 */ /* 0x000ea20000002500 */
[----:B------:R-:W5:Y:S01]  /*e980*/  LDC.64 R8, c[0x0][0x628] ;  /* 0x00018a00ff087b82 */ /* 0x000f620000000a00 */
[----:B------:R-:W-:Y:S01]  /*e990*/  ULDC UR6, c[0x0][0x150] ;  /* 0x0000540000067ab9 */ /* 0x000fe20000000800 */
[----:B------:R-:W-:Y:S01]  /*e9a0*/  IMAD.MOV.U32 R6, RZ, RZ, R19 ;  /* 0x000000ffff067224 */ /* 0x000fe200078e0013 */
[----:B------:R-:W0:Y:S01]  /*e9b0*/  S2R R16, SR_CTAID.Y ;  /* 0x0000000000107919 */ /* 0x000e220000002600 */
[----:B------:R-:W-:-:S04]  /*e9c0*/  IMAD.MOV.U32 R7, RZ, RZ, R22 ;  /* 0x000000ffff077224 */ /* 0x000fc800078e0016 */
[----:B------:R-:W0:Y:S08]  /*e9d0*/  LDC R17, c[0x0][0x144] ;  /* 0x00005100ff117b82 */ /* 0x000e300000000800 */
[----:B------:R-:W0:Y:S08]  /*e9e0*/  LDC R10, c[0x0][0x630] ;  /* 0x00018c00ff0a7b82 */ /* 0x000e300000000800 */
[----:B------:R-:W0:Y:S01]  /*e9f0*/  LDC.64 R12, c[0x0][0x620] ;  /* 0x00018800ff0c7b82 */ /* 0x000e220000000a00 */
[----:B-----5:R-:W-:-:S04]  /*ea00*/  ISETP.NE.U32.AND P0, PT, R8, RZ, PT ;  /* 0x000000ff0800720c */ /* 0x020fc80003f05070 */
[----:B------:R-:W-:Y:S02]  /*ea10*/  ISETP.NE.AND.EX P0, PT, R9, RZ, PT, P0 ;  /* 0x000000ff0900720c */ /* 0x000fe40003f05300 */
[----:B--2---:R-:W-:-:S05]  /*ea20*/  I2FP.F32.U32 R0, R14 ;  /* 0x0000000e00007245 */ /* 0x004fca0000201000 */
[----:B------:R-:W-:-:S04]  /*ea30*/  FMUL R0, R0, UR6 ;  /* 0x0000000600007c20 */ /* 0x000fc80008400000 */
[----:B------:R2:W0:Y:S02]  /*ea40*/  F2I.U32.TRUNC.NTZ R15, R0 ;  /* 0x00000000000f7305 */ /* 0x000424000020f000 */
[----:B------:R-:W-:Y:S05]  /*ea50*/  @!P0 BRA `(.L_x_295) ;  /* 0x0000000000288947 */ /* 0x000fea0003800000 */
[----:B--2---:R-:W2:Y:S02]  /*ea60*/  LDC R0, c[0x0][0x634] ;  /* 0x00018d00ff007b82 */ /* 0x004ea40000000800 */
[----:B--2---:R-:W-:-:S05]  /*ea70*/  IADD3 R7, P0, R19, R0, RZ ;  /* 0x0000000013077210 */ /* 0x004fca0007f1e0ff */
[----:B------:R-:W-:-:S04]  /*ea80*/  IMAD.X R11, RZ, RZ, R22, P0 ;  /* 0x000000ffff0b7224 */ /* 0x000fc800000e0616 */
[----:B0-----:R-:W-:-:S04]  /*ea90*/  IMAD.WIDE.U32 R2, R11, R8, RZ ;  /* 0x000000080b027225 */ /* 0x001fc800078e00ff */
[----:B------:R-:W-:-:S04]  /*eaa0*/  IMAD.WIDE.U32 R4, P0, R7, R9, R2 ;  /* 0x0000000907047225 */ /* 0x000fc80007800002 */
[----:B------:R-:W-:-:S04]  /*eab0*/  IMAD.WIDE.U32 R2, R7, R8, RZ ;  /* 0x0000000807027225 */ /* 0x000fc800078e00ff */
[----:B------:R-:W-:Y:S01]  /*eac0*/  IMAD.X R7, RZ, RZ, RZ, P0 ;  /* 0x000000ffff077224 */ /* 0x000fe200000e06ff */
[----:B------:R-:W-:Y:S01]  /*ead0*/  IADD3 RZ, P0, R3, R4, RZ ;  /* 0x0000000403ff7210 */ /* 0x000fe20007f1e0ff */
[----:B------:R-:W-:-:S04]  /*eae0*/  IMAD.MOV.U32 R6, RZ, RZ, R5 ;  /* 0x000000ffff067224 */ /* 0x000fc800078e0005 */
[----:B------:R-:W-:-:S08]  /*eaf0*/  IMAD.WIDE.U32.X R6, R11, R9, R6, P0 ;  /* 0x000000090b067225 */ /* 0x000fd000000e0406 */
.L_x_295:
[-CC-:B0-----:R-:W-:Y:S01]  /*eb00*/  SHF.R.U64 R24, R6, R10.reuse, R7.reuse ;  /* 0x0000000a06187219 */ /* 0x181fe20000001207 */
[----:B------:R-:W0:Y:S01]  /*eb10*/  LDC.64 R20, c[0x0][0x640] ;  /* 0x00019000ff147b82 */ /* 0x000e220000000a00 */
[----:B--2---:R-:W-:Y:S01]  /*eb20*/  SHF.R.U32.HI R0, RZ, R10, R7 ;  /* 0x0000000aff007219 */ /* 0x004fe20000011607 */
[----:B------:R-:W-:Y:S01]  /*eb30*/  IMAD.MOV.U32 R2, RZ, RZ, R19 ;  /* 0x000000ffff027224 */ /* 0x000fe200078e0013 */
[----:B------:R-:W-:Y:S01]  /*eb40*/  IADD3 R5, P0, RZ, -R24, RZ ;  /* 0x80000018ff057210 */ /* 0x000fe20007f1e0ff */
[----:B------:R-:W-:Y:S01]  /*eb50*/  IMAD.MOV R15, RZ, RZ, -R15 ;  /* 0x000000ffff0f7224 */ /* 0x000fe200078e0a0f */
[----:B------:R-:W-:Y:S01]  /*eb60*/  ULDC UR6, c[0x0][0x154] ;  /* 0x0000550000067ab9 */ /* 0x000fe20000000800 */
[----:B------:R-:W-:Y:S02]  /*eb70*/  IMAD.MOV.U32 R7, RZ, RZ, 0x1 ;  /* 0x00000001ff077424 */ /* 0x000fe400078e00ff */
[----:B------:R-:W2:Y:S01]  /*eb80*/  LDC R4, c[0x0][0x618] ;  /* 0x00018600ff047b82 */ /* 0x000ea20000000800 */
[----:B------:R-:W-:-:S02]  /*eb90*/  IMAD.X R3, RZ, RZ, ~R0, P0 ;  /* 0x000000ffff037224 */ /* 0x000fc400000e0e00 */
[----:B------:R-:W-:Y:S02]  /*eba0*/  IMAD R15, R17, R15, R14 ;  /* 0x0000000f110f7224 */ /* 0x000fe400078e020e */
[-C--:B------:R-:W-:Y:S02]  /*ebb0*/  IMAD R0, R3, R12.reuse, RZ ;  /* 0x0000000c03007224 */ /* 0x080fe400078e02ff */
[----:B------:R-:W-:Y:S01]  /*ebc0*/  IMAD.MOV.U32 R3, RZ, RZ, R22 ;  /* 0x000000ffff037224 */ /* 0x000fe200078e0016 */
[----:B------:R-:W5:Y:S01]  /*ebd0*/  LDC R6, c[0x0][0x608] ;  /* 0x00018200ff067b82 */ /* 0x000f620000000800 */
[----:B------:R-:W-:-:S04]  /*ebe0*/  IMAD.WIDE.U32 R2, R5, R12, R2 ;  /* 0x0000000c05027225 */ /* 0x000fc800078e0002 */
[----:B------:R-:W-:-:S03]  /*ebf0*/  IMAD R5, R5, R13, R0 ;  /* 0x0000000d05057224 */ /* 0x000fc600078e0200 */
[----:B------:R-:W1:Y:S01]  /*ec00*/  LDC R18, c[0x0][0x658] ;  /* 0x00019600ff127b82 */ /* 0x000e620000000800 */
[----:B------:R-:W-:Y:S01]  /*ec10*/  I2FP.F32.U32 R0, R16 ;  /* 0x0000001000007245 */ /* 0x000fe20000201000 */
[----:B------:R-:W-:Y:S01]  /*ec20*/  IMAD.IADD R3, R3, 0x1, R5 ;  /* 0x0000000103037824 */ /* 0x000fe200078e0205 */
[----:B0-----:R-:W-:Y:S01]  /*ec30*/  ISETP.NE.U32.AND P0, PT, R20, RZ, PT ;  /* 0x000000ff1400720c */ /* 0x001fe20003f05070 */
[----:B------:R-:W-:Y:S02]  /*ec40*/  IMAD.MOV.U32 R5, RZ, RZ, -0x1 ;  /* 0xffffffffff057424 */ /* 0x000fe400078e00ff */
[----:B------:R-:W-:Y:S02]  /*ec50*/  FMUL R0, R0, UR6 ;  /* 0x0000000600007c20 */ /* 0x000fe40008400000 */
[----:B------:R-:W0:Y:S01]  /*ec60*/  LDC R13, c[0x0][0x148] ;  /* 0x00005200ff0d7b82 */ /* 0x000e220000000800 */
[----:B--2---:R-:W-:Y:S01]  /*ec70*/  SHF.R.U64 R10, R2, R4, R3 ;  /* 0x00000004020a7219 */ /* 0x004fe20000001203 */
[----:B------:R2:W0:Y:S01]  /*ec80*/  F2I.U32.TRUNC.NTZ R12, R0 ;  /* 0x00000000000c7305 */ /* 0x000422000020f000 */
[----:B------:R-:W-:-:S02]  /*ec90*/  ISETP.NE.AND.EX P0, PT, R21, RZ, PT, P0 ;  /* 0x000000ff1500720c */ /* 0x000fc40003f05300 */
[----:B------:R-:W-:-:S03]  /*eca0*/  SHF.R.U32.HI R3, RZ, R4, R3 ;  /* 0x00000004ff037219 */ /* 0x000fc60000011603 */
[----:B------:R-:W0:Y:S01]  /*ecb0*/  LDC R14, c[0x0][0x600] ;  /* 0x00018000ff0e7b82 */ /* 0x000e220000000800 */
[-CC-:B-----5:R-:W-:Y:S02]  /*ecc0*/  SHF.R.U64 R8, R10, R6.reuse, R3.reuse ;  /* 0x000000060a087219 */ /* 0x1a0fe40000001203 */
[----:B------:R-:W-:-:S05]  /*ecd0*/  SHF.R.U32.HI R3, RZ, R6, R3 ;  /* 0x00000006ff037219 */ /* 0x000fca0000011603 */
[----:B------:R-:W0:Y:S01]  /*ece0*/  LDC R19, c[0x0][0x648] ;  /* 0x00019200ff137b82 */ /* 0x000e220000000800 */
[-CC-:B-1----:R-:W-:Y:S02]  /*ecf0*/  SHF.R.U64 R11, R8, R18.reuse, R3.reuse ;  /* 0x00000012080b7219 */ /* 0x182fe40000001203 */
[-C--:B------:R-:W-:Y:S02]  /*ed00*/  SHF.L.U32 R5, R5, R18.reuse, RZ ;  /* 0x0000001205057219 */ /* 0x080fe400000006ff */
[-C--:B------:R-:W-:Y:S01]  /*ed10*/  SHF.R.U32.HI R3, RZ, R18.reuse, R3 ;  /* 0x00000012ff037219 */ /* 0x080fe20000011603 */
[----:B------:R-:W-:Y:S01]  /*ed20*/  IMAD.MOV.U32 R2, RZ, RZ, R11 ;  /* 0x000000ffff027224 */ /* 0x000fe200078e000b */
[----:B------:R-:W-:Y:S01]  /*ed30*/  SHF.L.U32 R40, R7, R18, RZ ;  /* 0x0000001207287219 */ /* 0x000fe200000006ff */
[----:B------:R-:W1:Y:S01]  /*ed40*/  LDC R22, c[0x0][0x638] ;  /* 0x00018e00ff167b82 */ /* 0x000e620000000800 */
[----:B------:R-:W-:-:S07]  /*ed50*/  LOP3.LUT R17, RZ, R5, RZ, 0x33, !PT ;  /* 0x00000005ff117212 */ /* 0x000fce00078e33ff */
[----:B------:R-:W0:Y:S01]  /*ed60*/  LDC R23, c[0x0][0x610] ;  /* 0x00018400ff177b82 */ /* 0x000e220000000800 */
[----:B--2---:R-:W-:Y:S05]  /*ed70*/  @!P0 BRA `(.L_x_296) ;  /* 0x0000000000288947 */ /* 0x004fea0003800000 */
[----:B------:R-:W2:Y:S02]  /*ed80*/  LDC R0, c[0x0][0x64c] ;  /* 0x00019300ff007b82 */ /* 0x000ea40000000800 */
[----:B--2---:R-:W-:-:S05]  /*ed90*/  IADD3 R7, P0, R11, R0, RZ ;  /* 0x000000000b077210 */ /* 0x004fca0007f1e0ff */
        /* <DEDUP_REMOVED lines=8> */
.L_x_296:
[----:B0-----:R-:W-:Y:S01]  /*ee20*/  SHF.R.U64 R0, R2, R19, R3 ;  /* 0x0000001302007219 */ /* 0x001fe20000001203 */
[----:B------:R-:W-:Y:S01]  /*ee30*/  VIADD R3, R14, 0xffffffff ;  /* 0xffffffff0e037836 */ /* 0x000fe20000000000 */
[----:B------:R-:W-:Y:S01]  /*ee40*/  LOP3.LUT R5, R8, R17, RZ, 0xc0, !PT ;  /* 0x0000001108057212 */ /* 0x000fe200078ec0ff */
[----:B------:R-:W-:Y:S01]  /*ee50*/  IMAD.MOV R12, RZ, RZ, -R12 ;  /* 0x000000ffff0c7224 */ /* 0x000fe200078e0a0c */
[----:B------:R-:W-:Y:S01]  /*ee60*/  R2UR UR12, R24 ;  /* 0x00000000180c72ca */ /* 0x000fe200000e0000 */
[----:B------:R-:W-:Y:S01]  /*ee70*/  IMAD.MOV R2, RZ, RZ, -R0 ;  /* 0x000000ffff027224 */ /* 0x000fe200078e0a00 */
[----:B------:R-:W-:Y:S01]  /*ee80*/  LOP3.LUT R3, R10, R3, RZ, 0xc0, !PT ;  /* 0x000000030a037212 */ /* 0x000fe200078ec0ff */
[----:B------:R-:W-:Y:S02]  /*ee90*/  IMAD R40, R40, R0, R5 ;  /* 0x0000000028287224 */ /* 0x000fe400078e0205 */
[----:B------:R-:W-:Y:S02]  /*eea0*/  @P4 IMAD R15, R13, R12, R16 ;  /* 0x0000000c0d0f4224 */ /* 0x000fe400078e0210 */
[----:B-1----:R-:W-:-:S02]  /*eeb0*/  IMAD R0, R2, R22, R11 ;  /* 0x0000001602007224 */ /* 0x002fc400078e020b */
[----:B------:R-:W-:Y:S02]  /*eec0*/  IMAD R40, R40, R23, R15 ;  /* 0x0000001728287224 */ /* 0x000fe400078e020f */
[----:B------:R-:W-:Y:S02]  /*eed0*/  IMAD R3, R0, R14, R3 ;  /* 0x0000000e00037224 */ /* 0x000fe400078e0203 */
[----:B------:R-:W-:-:S03]  /*eee0*/  IMAD.MOV.U32 R0, RZ, RZ, 0x1 ;  /* 0x00000001ff007424 */ /* 0x000fc600078e00ff */
[----:B------:R-:W-:Y:S02]  /*eef0*/  SEL R2, R3, R40, !P4 ;  /* 0x0000002803027207 */ /* 0x000fe40006000000 */
[----:B------:R-:W-:-:S03]  /*ef00*/  SEL R40, R40, R3, !P4 ;  /* 0x0000000328287207 */ /* 0x000fc60006000000 */
[----:B------:R2:W-:Y:S04]  /*ef10*/  STL [R1+0x80], R2 ;  /* 0x0000800201007387 */ /* 0x0005e80000100800 */
.L_x_294:
[----:B------:R-:W-:Y:S01]  /*ef20*/  UIADD3 UR5, UR9, UR5, URZ ;  /* 0x0000000509057290 */ /* 0x000fe2000fffe03f */
[----:B------:R0:W-:Y:S01]  /*ef30*/  STL [R1+0x84], R40 ;  /* 0x0000842801007387 */ /* 0x0001e20000100800 */
[----:B------:R-:W-:Y:S02]  /*ef40*/  LOP3.LUT P0, RZ, R0, 0xff, RZ, 0xc0, !PT ;  /* 0x000000ff00ff7812 */ /* 0x000fe4000780c0ff */
[----:B------:R-:W-:Y:S02]  /*ef50*/  USHF.R.U32.HI UR6, URZ, 0x2, UR5 ;  /* 0x000000023f067899 */ /* 0x000fe40008011605 */
[----:B------:R-:W-:Y:S02]  /*ef60*/  UISETP.GT.U32.AND UP0, UPT, UR5, 0x3, UPT ;  /* 0x000000030500788c */ /* 0x000fe4000bf04070 */
[----:B------:R-:W-:Y:S02]  /*ef70*/  ULOP3.LUT UR6, UR6, 0x1, URZ, 0xc0, !UPT ;  /* 0x0000000106067892 */ /* 0x000fe4000f8ec03f */
[----:B------:R-:W-:-:S02]  /*ef80*/  UISETP.LT.U32.AND UP0, UPT, UR9, 0x4, UP0 ;  /* 0x000000040900788c */ /* 0x000fc40008701070 */
[----:B------:R-:W-:Y:S02]  /*ef90*/  UISETP.NE.U32.AND UP1, UPT, UR6, 0x1, UPT ;  /* 0x000000010600788c */ /* 0x000fe4000bf25070 */
[----:B------:R-:W-:Y:S02]  /*efa0*/  USEL UR7, URZ, 0x1, !UP0 ;  /* 0x000000013f077887 */ /* 0x000fe4000c000000 */
[----:B------:R-:W-:Y:S02]  /*efb0*/  UISETP.GT.U32.AND UP1, UPT, UR9, 0x3, !UP1 ;  /* 0x000000030900788c */ /* 0x000fe4000cf24070 */
[----:B------:R-:W-:Y:S02]  /*efc0*/  ULOP3.LUT UR5, UR5, 0x3, URZ, 0xc0, !UPT ;  /* 0x0000000305057892 */ /* 0x000fe4000f8ec03f */
[----:B------:R-:W-:-:S04]  /*efd0*/  USEL UR6, URZ, 0x1, !UP1 ;  /* 0x000000013f067887 */ /* 0x000fc8000c800000 */
[----:B------:R-:W-:Y:S01]  /*efe0*/  ULOP3.LUT UR4, UR6, UR4, UR7, 0x96, !UPT ;  /* 0x0000000406047292 */ /* 0x000fe2000f8e9607 */
[----:B0-----:R-:W-:Y:S11]  /*eff0*/  @P0 BRA `(.L_x_297) ;  /* 0xffffff2000bc0947 */ /* 0x001ff6000383ffff */
[----:B------:R-:W-:Y:S05]  /*f000*/  EXIT ;  /* 0x000000000000794d */ /* 0x000fea0003800000 */
.L_x_7:
[----:B------:R-:W2:Y:S01]  /*f010*/  LDL R22, [R1+0x7c] ;  /* 0x00007c0001167983 */ /* 0x000ea20000100800 */
[----:B------:R-:W-:-:S03]  /*f020*/  ULDC.64 UR4, c[0x0][0x650] ;  /* 0x0001940000047ab9 */ /* 0x000fc60000000a00 */
[----:B0-----:R-:W3:Y:S01]  /*f030*/  LDL R23, [R1+0x78] ;  /* 0x0000780001177983 */ /* 0x001ee20000100800 */
[----:B------:R-:W-:Y:S01]  /*f040*/  PRMT R4, RZ, 0x7610, R4 ;  /* 0x00007610ff047816 */ /* 0x000fe20000000004 */
[----:B------:R-:W-:Y:S02]  /*f050*/  IMAD.MOV.U32 R5, RZ, RZ, -0x1 ;  /* 0xffffffffff057424 */ /* 0x000fe400078e00ff */
[----:B------:R-:W-:Y:S02]  /*f060*/  IMAD.MOV.U32 R7, RZ, RZ, -0x1 ;  /* 0xffffffffff077424 */ /* 0x000fe400078e00ff */
[----:B------:R-:W-:Y:S01]  /*f070*/  IMAD.MOV.U32 R6, RZ, RZ, -0x1 ;  /* 0xffffffffff067424 */ /* 0x000fe200078e00ff */
[----:B--2---:R-:W-:-:S04]  /*f080*/  ISETP.GE.U32.AND P0, PT, R22, UR4, PT ;  /* 0x0000000416007c0c */ /* 0x004fc8000bf06070 */
[----:B---3--:R-:W-:-:S13]  /*f090*/  ISETP.GE.U32.AND.EX P0, PT, R23, UR5, PT, P0 ;  /* 0x0000000517007c0c */ /* 0x008fda000bf06100 */
[----:B------:R-:W-:Y:S05]  /*f0a0*/  @P0 BRA `(.L_x_298) ;  /* 0x00000004002c0947 */ /* 0x000fea0003800000 */
[----:B------:R-:W0:Y:S01]  /*f0b0*/  LDC.64 R14, c[0x0][0x628] ;  /* 0x00018a00ff0e7b82 */ /* 0x000e220000000a00 */
[----:B------:R-:W-:Y:S02]  /*f0c0*/  IMAD.MOV.U32 R8, RZ, RZ, R22 ;  /* 0x000000ffff087224 */ /* 0x000fe400078e0016 */
[----:B------:R-:W-:-:S05]  /*f0d0*/  IMAD.MOV.U32 R9, RZ, RZ, R23 ;  /* 0x000000ffff097224 */ /* 0x000fca00078e0017 */
[----:B------:R-:W1:Y:S08]  /*f0e0*/  LDC R10, c[0x0][0x630] ;  /* 0x00018c00ff0a7b82 */ /* 0x000e700000000800 */
[----:B------:R-:W2:Y:S01]  /*f0f0*/  LDC.64 R16, c[0x0][0x620] ;  /* 0x00018800ff107b82 */ /* 0x000ea20000000a00 */
[----:B0-----:R-:W-:-:S04]  /*f100*/  ISETP.NE.U32.AND P0, PT, R14, RZ, PT ;  /* 0x000000ff0e00720c */ /* 0x001fc80003f05070 */
[----:B------:R-:W-:-:S13]  /*f110*/  ISETP.NE.AND.EX P0, PT, R15, RZ, PT, P0 ;  /* 0x000000ff0f00720c */ /* 0x000fda0003f05300 */
[----:B-12---:R-:W-:Y:S05]  /*f120*/  @!P0 BRA `(.L_x_299) ;  /* 0x0000000000288947 */ /* 0x006fea0003800000 */
[----:B------:R-:W0:Y:S02]  /*f130*/  LDC R4, c[0x0][0x634] ;  /* 0x00018d00ff047b82 */ /* 0x000e240000000800 */
[----:B0-----:R-:W-:-:S05]  /*f140*/  IADD3 R9, P0, R22, R4, RZ ;  /* 0x0000000416097210 */ /* 0x001fca0007f1e0ff */
        /* <DEDUP_REMOVED lines=8> */
.L_x_299:
[----:B------:R-:W0:Y:S01]  /*f1d0*/  LDC.64 R20, c[0x0][0x640] ;  /* 0x00019000ff147b82 */ /* 0x000e220000000a00 */
[-CC-:B------:R-:W-:Y:S02]  /*f1e0*/  SHF.R.U64 R14, R8, R10.reuse, R9.reuse ;  /* 0x0000000a080e7219 */ /* 0x180fe40000001209 */
[----:B------:R-:W-:Y:S02]  /*f1f0*/  SHF.R.U32.HI R4, RZ, R10, R9 ;  /* 0x0000000aff047219 */ /* 0x000fe40000011609 */
[----:B------:R-:W-:-:S03]  /*f200*/  IADD3 R7, P0, RZ, -R14, RZ ;  /* 0x8000000eff077210 */ /* 0x000fc60007f1e0ff */
[----:B------:R-:W1:Y:S02]  /*f210*/  LDC R8, c[0x0][0x618] ;  /* 0x00018600ff087b82 */ /* 0x000e640000000800 */
[----:B------:R-:W-:Y:S02]  /*f220*/  IMAD.X R5, RZ, RZ, ~R4, P0 ;  /* 0x000000ffff057224 */ /* 0x000fe400000e0e04 */
[----:B------:R-:W-:Y:S02]  /*f230*/  IMAD.MOV.U32 R4, RZ, RZ, R22 ;  /* 0x000000ffff047224 */ /* 0x000fe400078e0016 */
[-C--:B------:R-:W-:Y:S02]  /*f240*/  IMAD R6, R5, R16.reuse, RZ ;  /* 0x0000001005067224 */ /* 0x080fe400078e02ff */
[----:B------:R-:W2:Y:S01]  /*f250*/  LDC R18, c[0x0][0x608] ;  /* 0x00018200ff127b82 */ /* 0x000ea20000000800 */
[----:B------:R-:W-:Y:S02]  /*f260*/  IMAD.MOV.U32 R5, RZ, RZ, R23 ;  /* 0x000000ffff057224 */ /* 0x000fe400078e0017 */
[----:B------:R-:W-:-:S05]  /*f270*/  IMAD.WIDE.U32 R4, R7, R16, R4 ;  /* 0x0000001007047225 */ /* 0x000fca00078e0004 */
[----:B------:R-:W3:Y:S01]  /*f280*/  LDC R19, c[0x0][0x658] ;  /* 0x00019600ff137b82 */ /* 0x000ee20000000800 */
[----:B------:R-:W-:Y:S01]  /*f290*/  IMAD R7, R7, R17, R6 ;  /* 0x0000001107077224 */ /* 0x000fe200078e0206 */
[----:B0-----:R-:W-:Y:S01]  /*f2a0*/  ISETP.NE.U32.AND P0, PT, R20, RZ, PT ;  /* 0x000000ff1400720c */ /* 0x001fe20003f05070 */
[----:B------:R-:W-:Y:S02]  /*f2b0*/  IMAD.MOV.U32 R6, RZ, RZ, -0x1 ;  /* 0xffffffffff067424 */ /* 0x000fe400078e00ff */
[----:B------:R-:W-:Y:S01]  /*f2c0*/  IMAD.IADD R5, R5, 0x1, R7 ;  /* 0x0000000105057824 */ /* 0x000fe200078e0207 */
[----:B------:R-:W-:Y:S02]  /*f2d0*/  ISETP.NE.AND.EX P0, PT, R21, RZ, PT, P0 ;  /* 0x000000ff1500720c */ /* 0x000fe40003f05300 */
[----:B------:R-:W0:Y:S02]  /*f2e0*/  LDC R17, c[0x0][0x600] ;  /* 0x00018000ff117b82 */ /* 0x000e240000000800 */
[----:B-1----:R-:W-:-:S02]  /*f2f0*/  SHF.R.U64 R10, R4, R8, R5 ;  /* 0x00000008040a7219 */ /* 0x002fc40000001205 */
[----:B------:R-:W-:-:S04]  /*f300*/  SHF.R.U32.HI R5, RZ, R8, R5 ;  /* 0x00000008ff057219 */ /* 0x000fc80000011605 */
[----:B------:R-:W1:Y:S01]  /*f310*/  LDC R22, c[0x0][0x648] ;  /* 0x00019200ff167b82 */ /* 0x000e620000000800 */
[-CC-:B--2---:R-:W-:Y:S02]  /*f320*/  SHF.R.U64 R15, R10, R18.reuse, R5.reuse ;  /* 0x000000120a0f7219 */ /* 0x184fe40000001205 */
[----:B------:R-:W-:Y:S01]  /*f330*/  SHF.R.U32.HI R4, RZ, R18, R5 ;  /* 0x00000012ff047219 */ /* 0x000fe20000011605 */
[----:B------:R-:W-:-:S04]  /*f340*/  IMAD.MOV.U32 R18, RZ, RZ, 0x1 ;  /* 0x00000001ff127424 */ /* 0x000fc800078e00ff */
[----:B------:R-:W2:Y:S01]  /*f350*/  LDC R23, c[0x0][0x638] ;  /* 0x00018e00ff177b82 */ /* 0x000ea20000000800 */
[-CC-:B---3--:R-:W-:Y:S02]  /*f360*/  SHF.R.U64 R16, R15, R19.reuse, R4.reuse ;  /* 0x000000130f107219 */ /* 0x188fe40000001204 */
[-C--:B------:R-:W-:Y:S02]  /*f370*/  SHF.L.U32 R6, R6, R19.reuse, RZ ;  /* 0x0000001306067219 */ /* 0x080fe400000006ff */
[----:B------:R-:W-:Y:S01]  /*f380*/  SHF.R.U32.HI R5, RZ, R19, R4 ;  /* 0x00000013ff057219 */ /* 0x000fe20000011604 */
[----:B------:R-:W-:Y:S01]  /*f390*/  IMAD.MOV.U32 R4, RZ, RZ, R16 ;  /* 0x000000ffff047224 */ /* 0x000fe200078e0010 */
[----:B------:R-:W-:Y:S01]  /*f3a0*/  LOP3.LUT R24, RZ, R6, RZ, 0x33, !PT ;  /* 0x00000006ff187212 */ /* 0x000fe200078e33ff */
[----:B------:R-:W3:Y:S01]  /*f3b0*/  LDC R25, c[0x0][0x610] ;  /* 0x00018400ff197b82 */ /* 0x000ee20000000800 */
[----:B------:R-:W-:Y:S05]  /*f3c0*/  @!P0 BRA `(.L_x_300) ;  /* 0x0000000000288947 */ /* 0x000fea0003800000 */
        /* <DEDUP_REMOVED lines=10> */
.L_x_300:
[----:B-1----:R-:W-:Y:S01]  /*f470*/  SHF.R.U64 R4, R4, R22, R5 ;  /* 0x0000001604047219 */ /* 0x002fe20000001205 */
[----:B0-----:R-:W-:Y:S01]  /*f480*/  VIADD R7, R17, 0xffffffff ;  /* 0xffffffff11077836 */ /* 0x001fe20000000000 */
[----:B------:R-:W-:Y:S01]  /*f490*/  SHF.L.U32 R18, R18, R19, RZ ;  /* 0x0000001312127219 */ /* 0x000fe200000006ff */
[----:B------:R-:W-:Y:S01]  /*f4a0*/  @P4 IMAD R0, R11, R12, R2 ;  /* 0x0000000c0b004224 */ /* 0x000fe200078e0202 */
[----:B------:R-:W-:Y:S01]  /*f4b0*/  LOP3.LUT R3, R15, R24, RZ, 0xc0, !PT ;  /* 0x000000180f037212 */ /* 0x000fe200078ec0ff */
[----:B------:R-:W-:Y:S01]  /*f4c0*/  IMAD.MOV R5, RZ, RZ, -R4 ;  /* 0x000000ffff057224 */ /* 0x000fe200078e0a04 */
[----:B------:R-:W-:Y:S01]  /*f4d0*/  LOP3.LUT R7, R10, R7, RZ, 0xc0, !PT ;  /* 0x000000070a077212 */ /* 0x000fe200078ec0ff */
[----:B------:R-:W-:Y:S02]  /*f4e0*/  IMAD.MOV.U32 R6, RZ, RZ, R14 ;  /* 0x000000ffff067224 */ /* 0x000fe400078e000e */
[----:B------:R-:W-:Y:S02]  /*f4f0*/  IMAD R3, R18, R4, R3 ;  /* 0x0000000412037224 */ /* 0x000fe400078e0203 */
[----:B--2---:R-:W-:-:S02]  /*f500*/  IMAD R2, R5, R23, R16 ;  /* 0x0000001705027224 */ /* 0x004fc400078e0210 */
[----:B---3--:R-:W-:Y:S02]  /*f510*/  IMAD R0, R3, R25, R0 ;  /* 0x0000001903007224 */ /* 0x008fe400078e0200 */
[----:B------:R-:W-:Y:S02]  /*f520*/  IMAD R5, R2, R17, R7 ;  /* 0x0000001102057224 */ /* 0x000fe400078e0207 */
[----:B------:R-:W-:-:S03]  /*f530*/  IMAD.MOV.U32 R4, RZ, RZ, 0x1 ;  /* 0x00000001ff047424 */ /* 0x000fc600078e00ff */
[----:B------:R-:W-:Y:S02]  /*f540*/  SEL R7, R5, R0, !P4 ;  /* 0x0000000005077207 */ /* 0x000fe40006000000 */
[----:B------:R-:W-:-:S07]  /*f550*/  SEL R5, R0, R5, !P4 ;  /* 0x0000000500057207 */ /* 0x000fce0006000000 */
.L_x_298:
[----:B------:R-:W-:-:S08]  /*f560*/  NOP ;  /* 0x0000000000007918 */ /* 0x000fd00000000000 */
[----:B------:R-:W0:-:S00]  /*f570*/  USETMAXREG.DEALLOC.CTAPOOL 0x28 ;  /* 0x00000028000079c8 */ /* 0x000e0000080e0500 */
[----:B------:R-:W-:-:S13]  /*f580*/  ISETP.NE.AND P0, PT, RZ, UR8, PT ;  /* 0x00000008ff007c0c */ /* 0x000fda000bf05270 */
[----:B------:R-:W-:Y:S05]  /*f590*/  @P0 EXIT ;  /* 0x000000000000094d */ /* 0x000fea0003800000 */
[----:B0-----:R-:W-:Y:S01]  /*f5a0*/  LOP3.LUT P0, RZ, R4, 0xff, RZ, 0xc0, !PT ;  /* 0x000000ff04ff7812 */ /* 0x001fe2000780c0ff */
[----:B------:R-:W-:Y:S02]  /*f5b0*/  IMAD.MOV.U32 R0, RZ, RZ, 0x1 ;  /* 0x00000001ff007424 */ /* 0x000fe400078e00ff */
[----:B------:R-:W-:-:S10]  /*f5c0*/  IMAD.MOV.U32 R8, RZ, RZ, RZ ;  /* 0x000000ffff087224 */ /* 0x000fd400078e00ff */
[----:B------:R-:W-:Y:S05]  /*f5d0*/  @!P0 BRA `(.L_x_301) ;  /* 0x0000000c00a08947 */ /* 0x000fea0003800000 */
[----:B------:R-:W0:Y:S01]  /*f5e0*/  S2UR UR8, SR_CgaCtaId ;  /* 0x00000000000879c3 */ /* 0x000e220000008800 */
[----:B------:R-:W-:Y:S01]  /*f5f0*/  ULDC UR4, c[0x0][0x28c] ;  /* 0x0000a30000047ab9 */ /* 0x000fe20000000800 */
[----:B------:R-:W-:Y:S01]  /*f600*/  ULDC UR5, c[0x0][0x600] ;  /* 0x0001800000057ab9 */ /* 0x000fe20000000800 */
[----:B------:R-:W-:Y:S01]  /*f610*/  UIADD3 UR14, UR4, 0x7f, URZ ;  /* 0x0000007f040e7890 */ /* 0x000fe2000fffe03f */
[----:B------:R-:W-:Y:S01]  /*f620*/  BSSY B0, `(.L_x_301) ;  /* 0x00000e3000007945 */ /* 0x000fe20003800000 */
[----:B------:R-:W-:Y:S01]  /*f630*/  ULDC UR11, c[0x0][0x658] ;  /* 0x00019600000b7ab9 */ /* 0x000fe20000000800 */
[----:B------:R-:W-:Y:S01]  /*f640*/  UMOV UR12, 0xffffffff ;  /* 0xffffffff000c7882 */ /* 0x000fe20000000000 */
[----:B------:R-:W-:Y:S01]  /*f650*/  UMOV UR16, 0x1 ;  /* 0x0000000100107882 */ /* 0x000fe20000000000 */
[----:B------:R-:W-:Y:S01]  /*f660*/  USHF.R.S32.HI UR15, URZ, 0x1f, UR14 ;  /* 0x0000001f3f0f7899 */ /* 0x000fe2000801140e */
[----:B------:R-:W-:Y:S01]  /*f670*/  IMAD.MOV.U32 R9, RZ, RZ, 0x1 ;  /* 0x00000001ff097424 */ /* 0x000fe200078e00ff */
[----:B------:R-:W-:Y:S01]  /*f680*/  ULDC UR9, c[0x0][0xc] ;  /* 0x0000030000097ab9 */ /* 0x000fe20000000800 */
[----:B------:R-:W-:Y:S01]  /*f690*/  UIADD3 UR4, UR5, -0x1, URZ ;  /* 0xffffffff05047890 */ /* 0x000fe2000fffe03f */
[----:B------:R-:W-:Y:S01]  /*f6a0*/  IMAD.MOV.U32 R0, RZ, RZ, 0x1 ;  /* 0x00000001ff007424 */ /* 0x000fe200078e00ff */
[----:B------:R-:W-:Y:S01]  /*f6b0*/  USHF.L.U32 UR18, UR12, UR11, URZ ;  /* 0x0000000b0c127299 */ /* 0x000fe2000800063f */
[----:B------:R-:W-:Y:S01]  /*f6c0*/  IMAD.MOV.U32 R8, RZ, RZ, RZ ;  /* 0x000000ffff087224 */ /* 0x000fe200078e00ff */
[----:B------:R-:W-:Y:S01]  /*f6d0*/  USHF.L.U32 UR5, UR16, UR11, URZ ;  /* 0x0000000b10057299 */ /* 0x000fe2000800063f */
[----:B------:R-:W-:Y:S01]  /*f6e0*/  ULDC UR12, c[0x0][0x10] ;  /* 0x00000400000c7ab9 */ /* 0x000fe20000000800 */
[----:B------:R-:W-:Y:S01]  /*f6f0*/  ULEA.HI UR15, UR15, UR14, URZ, 0x7 ;  /* 0x0000000e0f0f7291 */ /* 0x000fe2000f8f383f */
[----:B------:R-:W-:Y:S01]  /*f700*/  UMOV UR22, 0x5 ;  /* 0x0000000500167882 */ /* 0x000fe20000000000 */
[----:B------:R-:W-:-:S02]  /*f710*/  ULOP3.LUT UR29, UR13, 0x2, URZ, 0xfc, !UPT ;  /* 0x000000020d1d7892 */ /* 0x000fc4000f8efc3f */
[----:B------:R-:W-:Y:S02]  /*f720*/  USHF.R.S32.HI UR19, URZ, 0x7, UR15 ;  /* 0x000000073f137899 */ /* 0x000fe4000801140f */
[----:B0-----:R-:W-:Y:S02]  /*f730*/  ULOP3.LUT UR10, UR8, 0x1, URZ, 0xc0, !UPT ;  /* 0x00000001080a7892 */ /* 0x001fe4000f8ec03f */
[----:B------:R-:W-:Y:S02]  /*f740*/  USHF.R.U32.HI UR30, URZ, 0x1, UR8 ;  /* 0x000000013f1e7899 */ /* 0x000fe40008011608 */
[----:B------:R-:W-:Y:S02]  /*f750*/  USHF.L.U32 UR6, UR8, 0x6, URZ ;  /* 0x0000000608067899 */ /* 0x000fe4000800063f */
[----:B------:R-:W-:Y:S02]  /*f760*/  USHF.L.U32 UR7, UR8, 0xd, URZ ;  /* 0x0000000d08077899 */ /* 0x000fe4000800063f */
[----:B------:R-:W-:-:S02]  /*f770*/  ULOP3.LUT UR8, UR8, 0xfffffffe, URZ, 0xc0, !UPT ;  /* 0xfffffffe08087892 */ /* 0x000fc4000f8ec03f */
[----:B------:R-:W-:Y:S02]  /*f780*/  UISETP.GT.U32.AND UP0, UPT, UR10, 0xffff, UPT ;  /* 0x0000ffff0a00788c */ /* 0x000fe4000bf04070 */
[----:B------:R-:W-:Y:S02]  /*f790*/  USHF.L.U32 UR20, UR16, UR8, URZ ;  /* 0x0000000810147299 */ /* 0x000fe4000800063f */
[----:B------:R-:W-:Y:S02]  /*f7a0*/  ULOP3.LUT UR11, UR8, 0x1, URZ, 0xfc, !UPT ;  /* 0x00000001080b7892 */ /* 0x000fe4000f8efc3f */
[----:B------:R-:W-:Y:S02]  /*f7b0*/  UIMAD.WIDE.U32 UR8, UR9, UR12, URZ ;  /* 0x0000000c090872a5 */ /* 0x000fe4000f8e003f */
[----:B------:R-:W-:Y:S01]  /*f7c0*/  USEL UR10, UR10, 0xffff, !UP0 ;  /* 0x0000ffff0a0a7887 */ /* 0x000fe2000c000000 */
[----:B------:R-:W-:Y:S01]  /*f7d0*/  ULDC UR12, c[0x0][0x14] ;  /* 0x00000500000c7ab9 */ /* 0x000fe20000000800 */
[----:B------:R-:W-:-:S02]  /*f7e0*/  USHF.L.U32 UR11, UR16, UR11, URZ ;  /* 0x0000000b100b7299 */ /* 0x000fc4000800063f */
[----:B------:R-:W-:Y:S02]  /*f7f0*/  UIMAD.WIDE.U32 UR24, UR8, UR12, URZ ;  /* 0x0000000c081872a5 */ /* 0x000fe4000f8e003f */
[----:B------:R-:W-:Y:S02]  /*f800*/  UIMAD UR21, UR9, UR12, URZ ;  /* 0x0000000c091572a4 */ /* 0x000fe4000f8e023f */
[----:B------:R-:W-:Y:S02]  /*f810*/  ULOP3.LUT UR10, UR10, 0xffff, URZ, 0xc0, !UPT ;  /* 0x0000ffff0a0a7892 */ /* 0x000fe4000f8ec03f */
[----:B------:R-:W-:Y:S02]  /*f820*/  ULOP3.LUT UR6, UR6, 0x40, URZ, 0xc0, !UPT ;  /* 0x0000004006067892 */ /* 0x000fe4000f8ec03f */
[----:B------:R-:W-:Y:S02]  /*f830*/  ULOP3.LUT UR7, UR7, 0x2000, URZ, 0xc0, !UPT ;  /* 0x0000200007077892 */ /* 0x000fe4000f8ec03f */
[----:B------:R-:W-:-:S02]  /*f840*/  ULOP3.LUT UR18, URZ, UR18, URZ, 0x33, !UPT ;  /* 0x000000123f127292 */ /* 0x000fc4000f8e333f */
[----:B------:R-:W-:Y:S02]  /*f850*/  ULOP3.LUT UR20, UR20, UR11, URZ, 0xfc, !UPT ;  /* 0x0000000b14147292 */ /* 0x000fe4000f8efc3f */
[----:B------:R-:W-:Y:S02]  /*f860*/  UIADD3 UR21, UR25, UR21, URZ ;  /* 0x0000001519157290 */ /* 0x000fe4000fffe03f */
[----:B------:R-:W-:Y:S02]  /*f870*/  USHF.L.U32 UR22, UR22, UR10, URZ ;  /* 0x0000000a16167299 */ /* 0x000fe4000800063f */
[----:B------:R-:W-:Y:S01]  /*f880*/  UIADD3 UR31, UR19, 0x1, URZ ;  /* 0x00000001131f7890 */ /* 0x000fe2000fffe03f */
[----:B------:R-:W-:-:S11]  /*f890*/  ULDC.64 UR32, c[0x0][0x198] ;  /* 0x0000660000207ab9 */ /* 0x000fd60000000a00 */
.L_x_312:
[----:B------:R-:W-:-:S03]  /*f8a0*/  UMOV UR8, 0xffffffff ;  /* 0xffffffff00087882 */ /* 0x000fc60000000000 */
[----:B------:R-:W-:Y:S05]  /*f8b0*/  BRA.DIV UR8, `(.L_x_302) ;  /* 0x0000000e08e47947 */ /* 0x000fea000b800000 */
[----:B------:R-:W-:-:S13]  /*f8c0*/  ELECT P0, URZ, PT ;  /* 0x00000000003f782f */ /* 0x000fda0003800000 */
.L_x_323:
[----:B------:R-:W0:Y:S01]  /*f8d0*/  LDC R2, c[0x0][0x28c] ;  /* 0x0000a300ff027b82 */ /* 0x000e220000000800 */
[----:B------:R-:W-:Y:S01]  /*f8e0*/  BSSY B1, `(.L_x_303) ;  /* 0x000003d000017945 */ /* 0x000fe20003800000 */
[----:B0-----:R-:W-:-:S13]  /*f8f0*/  ISETP.LT.OR P0, PT, R2, 0x1, !P0 ;  /* 0x000000010200780c */ /* 0x001fda0004701670 */
[----:B------:R-:W-:Y:S05]  /*f900*/  @P0 BRA `(.L_x_304) ;  /* 0x0000000000e80947 */ /* 0x000fea0003800000 */
[----:B------:R-:W-:Y:S01]  /*f910*/  LEA R5, R5, UR30, 0x1 ;  /* 0x0000001e05057c11 */ /* 0x000fe2000f8e08ff */
[----:B------:R-:W-:Y:S01]  /*f920*/  IMAD.MOV.U32 R13, RZ, RZ, RZ ;  /* 0x000000ffff0d7224 */ /* 0x000fe200078e00ff */
[----:B------:R-:W-:Y:S01]  /*f930*/  LEA R7, R7, UR6, 0x7 ;  /* 0x0000000607077c11 */ /* 0x000fe2000f8e38ff */
[----:B------:R-:W-:Y:S02]  /*f940*/  IMAD.U32 R14, RZ, RZ, UR31 ;  /* 0x0000001fff0e7e24 */ /* 0x000fe4000f8e00ff */
[----:B------:R-:W-:Y:S02]  /*f950*/  IMAD.MOV.U32 R2, RZ, RZ, R0 ;  /* 0x000000ffff027224 */ /* 0x000fe400078e0000 */
[----:B------:R-:W-:Y:S02]  /*f960*/  IMAD.MOV.U32 R3, RZ, RZ, R8 ;  /* 0x000000ffff037224 */ /* 0x000fe400078e0008 */
[----:B------:R-:W-:-:S07]  /*f970*/  IMAD.SHL.U32 R10, R5, 0x80, RZ ;  /* 0x00000080050a7824 */ /* 0x000fce00078e00ff */
.L_x_307:
[----:B------:R-:W0:Y:S01]  /*f980*/  S2R R5, SR_CgaCtaId ;  /* 0x0000000000057919 */ /* 0x000e220000008800 */
[----:B------:R-:W-:Y:S01]  /*f990*/  MOV R4, 0x400 ;  /* 0x0000040000047802 */ /* 0x000fe20000000f00 */
[----:B------:R-:W1:Y:S03]  /*f9a0*/  S2R R15, SR_TID.X ;  /* 0x00000000000f7919 */ /* 0x000e660000002100 */
[----:B0-----:R-:W-:Y:S02]  /*f9b0*/  LEA R12, R5, R4, 0x18 ;  /* 0x00000004050c7211 */ /* 0x001fe400078ec0ff */
[----:B------:R-:W-:Y:S02]  /*f9c0*/  SHF.L.U32 R4, R2, 0x1f, RZ ;  /* 0x0000001f02047819 */ /* 0x000fe400000006ff */
[----:B-1----:R-:W-:Y:S01]  /*f9d0*/  LOP3.LUT P1, RZ, R15, 0x7f, RZ, 0xc0, !PT ;  /* 0x0000007f0fff7812 */ /* 0x002fe2000782c0ff */
[----:B------:R-:W-:-:S04]  /*f9e0*/  IMAD R11, R3, 0x8, R12 ;  /* 0x00000008030b7824 */ /* 0x000fc800078e020c */
[----:B------:R-:W0:Y:S08]  /*f9f0*/  SYNCS.PHASECHK.TRANS64.TRYWAIT P0, [R11+URZ+0x20], R4 ;  /* 0x000020040b0075a7 */ /* 0x000e30000800017f */
[----:B------:R-:W1:Y:S01]  /*fa00*/  @!P1 LDC R5, c[0x0][0x500] ;  /* 0x00014000ff059b82 */ /* 0x000e620000000800 */
[----:B0-----:R-:W-:Y:S05]  /*fa10*/  @!P0 BRA `(.L_x_305) ;  /* 0x0000000c00ac8947 */ /* 0x001fea0003800000 */
.L_x_324:
[----:B------:R-:W-:Y:S01]  /*fa20*/  UPRMT UR8, UR29, 0x9910, URZ ;  /* 0x000099101d087896 */ /* 0x000fe2000800003f */
[----:B-1----:R1:W-:Y:S03]  /*fa30*/  @!P1 SYNCS.ARRIVE.TRANS64 RZ, [R11+URZ], R5 ;  /* 0x000000050bff99a7 */ /* 0x0023e6000800003f */
[----:B------:R-:W-:-:S06]  /*fa40*/  UISETP.NE.AND UP0, UPT, UR8, 0x2, UPT ;  /* 0x000000020800788c */ /* 0x000fcc000bf05270 */
[----:B------:R-:W-:-:S13]  /*fa50*/  PLOP3.LUT P0, PT, PT, PT, UP0, 0x80, 0x0 ;  /* 0x000000000000781c */ /* 0x000fda0003f0f008 */
[----:B-1----:R-:W-:Y:S05]  /*fa60*/  @P0 BRA `(.L_x_306) ;  /* 0x0000000000040947 */ /* 0x002fea0003800000 */
[----:B------:R-:W-:Y:S01]  /*fa70*/  BPT.TRAP 0x1 ;  /* 0x000000040000795c */ /* 0x000fe20000300000 */
.L_x_306:
[C---:B0-----:R-:W-:Y:S01]  /*fa80*/  LEA R4, R3.reuse, UR30, 0x1 ;  /* 0x0000001e03047c11 */ /* 0x041fe2000f8e08ff */
[----:B------:R-:W-:Y:S01]  /*fa90*/  VIADD R14, R14, 0xffffffff ;  /* 0xffffffff0e0e7836 */ /* 0x000fe20000000000 */
[----:B------:R-:W-:Y:S01]  /*faa0*/  R2UR UR11, R3 ;  /* 0x00000000030b72ca */ /* 0x000fe200000e0000 */
[----:B------:R-:W-:Y:S01]  /*fab0*/  UIADD3 UR14, UP0, UR32, 0xf0, URZ ;  /* 0x000000f0200e7890 */ /* 0x000fe2000ff1e03f */
[----:B------:R-:W-:Y:S01]  /*fac0*/  R2UR UR26, R12 ;  /* 0x000000000c1a72ca */ /* 0x000fe200000e0000 */
[----:B------:R-:W-:Y:S01]  /*fad0*/  IMAD.U32 R4, R4, 0x4000, R12 ;  /* 0x0000400004047824 */ /* 0x000fe200078e000c */
[----:B------:R-:W-:Y:S01]  /*fae0*/  R2UR UR27, R10 ;  /* 0x000000000a1b72ca */ /* 0x000fe200000e0000 */
[----:B------:R-:W-:Y:S01]  /*faf0*/  UIADD3 UR34, UP1, UR32, 0x1f0, URZ ;  /* 0x000001f020227890 */ /* 0x000fe2000ff3e03f */
[----:B------:R-:W-:Y:S01]  /*fb00*/  R2UR UR9, R11 ;  /* 0x000000000b0972ca */ /* 0x000fe200000e0000 */
[----:B------:R-:W-:Y:S01]  /*fb10*/  UIADD3.X UR15, URZ, UR33, URZ, UP0, !UPT ;  /* 0x000000213f0f7290 */ /* 0x000fe200087fe43f */
[----:B------:R-:W-:Y:S01]  /*fb20*/  R2UR UR8, R4 ;  /* 0x00000000040872ca */ /* 0x000fe200000e0000 */
[----:B------:R-:W-:Y:S01]  /*fb30*/  UPRMT UR23, URZ, 0x5410, UR22 ;  /* 0x000054103f177896 */ /* 0x000fe20008000016 */
[----:B------:R-:W-:Y:S01]  /*fb40*/  R2UR UR10, R13 ;  /* 0x000000000d0a72ca */ /* 0x000fe200000e0000 */
[----:B------:R-:W-:Y:S01]  /*fb50*/  VIADD R3, R3, 0x1 ;  /* 0x0000000103037836 */ /* 0x000fe20000000000 */
[----:B------:R-:W-:Y:S01]  /*fb60*/  R2UR UR12, R6 ;  /* 0x00000000060c72ca */ /* 0x000fe200000e0000 */
[----:B------:R-:W-:Y:S01]  /*fb70*/  ULEA UR11, UR11, UR7, 0xe ;  /* 0x000000070b0b7291 */ /* 0x000fe2000f8e703f */
[----:B------:R-:W-:Y:S01]  /*fb80*/  R2UR UR28, R7 ;  /* 0x00000000071c72ca */ /* 0x000fe200000e0000 */
[----:B------:R-:W-:Y:S01]  /*fb90*/  UPRMT UR36, URZ, 0x5410, UR20 ;  /* 0x000054103f247896 */ /* 0x000fe20008000014 */
[----:B------:R-:W-:Y:S01]  /*fba0*/  ISETP.GT.AND P1, PT, R14, 0x1, PT ;  /* 0x000000010e00780c */ /* 0x000fe20003f24270 */
[----:B------:R-:W-:Y:S01]  /*fbb0*/  UIADD3 UR26, UR26, 0x20100, UR11 ;  /* 0x000201001a1a7890 */ /* 0x000fe2000fffe00b */
[----:B------:R-:W-:Y:S01]  /*fbc0*/  ISETP.NE.AND P0, PT, R3, 0x4, PT ;  /* 0x000000040300780c */ /* 0x000fe20003f05270 */
[----:B------:R-:W-:Y:S01]  /*fbd0*/  UIADD3.X UR35, URZ, UR33, URZ, UP1, !UPT ;  /* 0x000000213f237290 */ /* 0x000fe20008ffe43f */
[----:B------:R-:W-:Y:S01]  /*fbe0*/  VIADD R13, R13, 0x80 ;  /* 0x000000800d0d7836 */ /* 0x000fe20000000000 */
[----:B------:R-:W-:Y:S01]  /*fbf0*/  UIADD3 UR8, UR8, 0x100, URZ ;  /* 0x0000010008087890 */ /* 0x000fe2000fffe03f */
[----:B------:R-:W-:Y:S01]  /*fc00*/  SEL R5, RZ, 0x1, P0 ;  /* 0x00000001ff057807 */ /* 0x000fe20000000000 */
[----:B------:R-:W-:Y:S01]  /*fc10*/  UMOV UR16, 0x0 ;  /* 0x0000000000107882 */ /* 0x000fe20000000000 */
[----:B------:R-:W-:Y:S01]  /*fc20*/  UMOV UR17, 0x10000000 ;  /* 0x1000000000117882 */ /* 0x000fe20000000000 */
[----:B------:R-:W-:Y:S01]  /*fc30*/  UMOV UR11, UR27 ;  /* 0x0000001b000b7c82 */ /* 0x000fe20008000000 */
[----:B------:R-:W-:-:S02]  /*fc40*/  LOP3.LUT R2, R2, R5, RZ, 0x3c, !PT ;  /* 0x0000000502027212 */ /* 0x000fc400078e3cff */
[----:B------:R-:W-:Y:S02]  /*fc50*/  SEL R3, R3, RZ, P0 ;  /* 0x000000ff03037207 */ /* 0x000fe40000000000 */
[----:B------:R0:W-:Y:S02]  /*fc60*/  UTMALDG.3D.MULTICAST [UR8], [UR14], UR23, desc[UR16] ;  /* 0x000010080e0073b4 */ /* 0x0001e40008011817 */
[----:B0-----:R-:W-:Y:S01]  /*fc70*/  UMOV UR8, UR26 ;  /* 0x0000001a00087c82 */ /* 0x001fe20008000000 */
[----:B------:R-:W-:Y:S02]  /*fc80*/  UMOV UR11, UR28 ;  /* 0x0000001c000b7c82 */ /* 0x000fe40008000000 */
[----:B------:R0:W-:Y:S02]  /*fc90*/  UTMALDG.3D.MULTICAST [UR8], [UR34], UR36, desc[UR16] ;  /* 0x00001008220073b4 */ /* 0x0001e40008011824 */
[----:B0-----:R-:W-:Y:S05]  /*fca0*/  @P1 BRA `(.L_x_307) ;  /* 0xfffffffc00341947 */ /* 0x001fea000383ffff */
.L_x_304:
[----:B------:R-:W-:Y:S05]  /*fcb0*/  BSYNC B1 ;  /* 0x0000000000017941 */ /* 0x000fea0003800000 */
.L_x_303:
[----:B------:R-:W2:Y:S01]  /*fcc0*/  LDL.LU R15, [R1+0x78] ;  /* 0x00007800010f7983 */ /* 0x000ea20000300800 */
[----:B------:R-:W-:Y:S01]  /*fcd0*/  LOP3.LUT P2, RZ, R9, 0xff, RZ, 0xc0, !PT ;  /* 0x000000ff09ff7812 */ /* 0x000fe2000784c0ff */
[----:B------:R-:W-:Y:S01]  /*fce0*/  VIADD R8, R8, UR19 ;  /* 0x0000001308087c36 */ /* 0x000fe20008000000 */
[----:B------:R-:W-:Y:S01]  /*fcf0*/  ULDC.64 UR8, c[0x0][0x650] ;  /* 0x0001940000087ab9 */ /* 0x000fe20000000a00 */
[----:B------:R-:W3:Y:S01]  /*fd00*/  LDL.LU R12, [R1+0x7c] ;  /* 0x00007c00010c7983 */ /* 0x000ee20000300800 */
[----:B------:R-:W-:Y:S01]  /*fd10*/  IMAD.U32 R5, RZ, RZ, UR19 ;  /* 0x00000013ff057e24 */ /* 0x000fe2000f8e00ff */
[----:B------:R-:W-:Y:S01]  /*fd20*/  BSSY B1, `(.L_x_308) ;  /* 0x0000070000017945 */ /* 0x000fe20003800000 */
[----:B------:R-:W-:Y:S01]  /*fd30*/  ISETP.GT.U32.AND P0, PT, R8, 0x3, PT ;  /* 0x000000030800780c */ /* 0x000fe20003f04070 */
[----:B------:R-:W-:Y:S01]  /*fd40*/  IMAD.MOV.U32 R7, RZ, RZ, -0x1 ;  /* 0xffffffffff077424 */ /* 0x000fe200078e00ff */
[----:B------:R-:W-:Y:S01]  /*fd50*/  SHF.R.U32.HI R2, RZ, 0x2, R8 ;  /* 0x00000002ff027819 */ /* 0x000fe20000011608 */
[----:B------:R-:W-:Y:S01]  /*fd60*/  IMAD.MOV.U32 R6, RZ, RZ, -0x1 ;  /* 0xffffffffff067424 */ /* 0x000fe200078e00ff */
[----:B------:R-:W-:Y:S01]  /*fd70*/  ISETP.LT.U32.AND P0, PT, R5, 0x4, P0 ;  /* 0x000000040500780c */ /* 0x000fe20000701070 */
[----:B------:R-:W-:Y:S01]  /*fd80*/  IMAD.MOV.U32 R5, RZ, RZ, -0x1 ;  /* 0xffffffffff057424 */ /* 0x000fe200078e00ff */
[----:B------:R-:W-:Y:S01]  /*fd90*/  LOP3.LUT R2, R2, 0x1, RZ, 0xc0, !PT ;  /* 0x0000000102027812 */ /* 0x000fe200078ec0ff */
[----:B------:R-:W0:Y:S01]  /*fda0*/  @P2 S2R R4, SR_CgaCtaId ;  /* 0x0000000000042919 */ /* 0x000e220000008800 */
[----:B------:R-:W-:-:S02]  /*fdb0*/  @P2 MOV R3, 0x400 ;  /* 0x0000040000032802 */ /* 0x000fc40000000f00 */
[----:B------:R-:W-:Y:S01]  /*fdc0*/  ISETP.NE.U32.AND P1, PT, R2, 0x1, PT ;  /* 0x000000010200780c */ /* 0x000fe20003f25070 */
[----:B------:R-:W-:Y:S01]  /*fdd0*/  IMAD.U32 R2, RZ, RZ, UR19 ;  /* 0x00000013ff027e24 */ /* 0x000fe2000f8e00ff */
[----:B------:R-:W-:Y:S02]  /*fde0*/  LOP3.LUT R8, R8, 0x3, RZ, 0xc0, !PT ;  /* 0x0000000308087812 */ /* 0x000fe400078ec0ff */
[----:B------:R-:W-:Y:S02]  /*fdf0*/  PRMT R9, RZ, 0x7610, R9 ;  /* 0x00007610ff097816 */ /* 0x000fe40000000009 */
[----:B------:R-:W-:-:S04]  /*fe00*/  ISETP.GT.U32.AND P1, PT, R2, 0x3, !P1 ;  /* 0x000000030200780c */ /* 0x000fc80004f24070 */
[----:B------:R-:W-:Y:S02]  /*fe10*/  SEL R2, RZ, 0x1, !P1 ;  /* 0x00000001ff027807 */ /* 0x000fe40004800000 */
[----:B0-----:R-:W-:-:S04]  /*fe20*/  @P2 LEA R3, R4, R3, 0x18 ;  /* 0x0000000304032211 */ /* 0x001fc800078ec0ff */
[----:B------:R0:W-:Y:S02]  /*fe30*/  @P2 SYNCS.ARRIVE.TRANS64.A1T0 RZ, [R3+URZ+0x58], RZ ;  /* 0x000058ff03ff29a7 */ /* 0x0001e4000810003f */
[----:B0-----:R-:W-:-:S04]  /*fe40*/  SEL R3, RZ, 0x1, !P0 ;  /* 0x00000001ff037807 */ /* 0x001fc80004000000 */
[----:B------:R-:W-:Y:S02]  /*fe50*/  LOP3.LUT R0, R2, R0, R3, 0x96, !PT ;  /* 0x0000000002007212 */ /* 0x000fe400078e9603 */
[----:B------:R-:W-:Y:S02]  /*fe60*/  PRMT R2, RZ, 0x7610, R2 ;  /* 0x00007610ff027816 */ /* 0x000fe40000000002 */
[----:B---3--:R-:W-:-:S04]  /*fe70*/  IADD3 R12, P2, R12, UR24, RZ ;  /* 0x000000180c0c7c10 */ /* 0x008fc8000ff5e0ff */
[----:B--2---:R-:W-:Y:S01]  /*fe80*/  IADD3.X R15, R15, UR21, RZ, P2, !PT ;  /* 0x000000150f0f7c10 */ /* 0x004fe200097fe4ff */
[----:B------:R0:W-:Y:S01]  /*fe90*/  STL [R1+0x7c], R12 ;  /* 0x00007c0c01007387 */ /* 0x0001e20000100800 */
[----:B------:R-:W-:-:S03]  /*fea0*/  ISETP.GE.U32.AND P2, PT, R12, UR8, PT ;  /* 0x000000080c007c0c */ /* 0x000fc6000bf46070 */
[----:B------:R0:W-:Y:S01]  /*feb0*/  STL [R1+0x78], R15 ;  /* 0x0000780f01007387 */ /* 0x0001e20000100800 */
[----:B------:R-:W-:-:S13]  /*fec0*/  ISETP.GE.U32.AND.EX P0, PT, R15, UR9, PT, P2 ;  /* 0x000000090f007c0c */ /* 0x000fda000bf06120 */
[----:B0-----:R-:W-:Y:S05]  /*fed0*/  @P0 BRA `(.L_x_309) ;  /* 0x0000000400500947 */ /* 0x001fea0003800000 */
[----:B------:R-:W-:Y:S01]  /*fee0*/  ULDC.64 UR8, c[0x0][0x628] ;  /* 0x00018a0000087ab9 */ /* 0x000fe20000000a00 */
[----:B------:R-:W0:Y:S01]  /*fef0*/  S2R R11, SR_CTAID.X ;  /* 0x00000000000b7919 */ /* 0x000e220000002500 */
[----:B------:R-:W-:Y:S01]  /*ff00*/  ISETP.NE.U32.AND P0, PT, RZ, UR8, PT ;  /* 0x00000008ff007c0c */ /* 0x000fe2000bf05070 */
[----:B------:R-:W-:Y:S01]  /*ff10*/  ULDC UR11, c[0x0][0x630] ;  /* 0x00018c00000b7ab9 */ /* 0x000fe20000000800 */
[----:B------:R-:W-:Y:S01]  /*ff20*/  IMAD.MOV.U32 R2, RZ, RZ, R12 ;  /* 0x000000ffff027224 */ /* 0x000fe200078e000c */
[----:B------:R-:W1:Y:S01]  /*ff30*/  S2R R10, SR_CTAID.Y ;  /* 0x00000000000a7919 */ /* 0x000e620000002600 */
[----:B------:R-:W-:Y:S01]  /*ff40*/  ISETP.NE.AND.EX P0, PT, RZ, UR9, PT, P0 ;  /* 0x00000009ff007c0c */ /* 0x000fe2000bf05300 */
[----:B------:R-:W-:-:S12]  /*ff50*/  IMAD.MOV.U32 R3, RZ, RZ, R15 ;  /* 0x000000ffff037224 */ /* 0x000fd800078e000f */
[----:B------:R-:W-:Y:S05]  /*ff60*/  @!P0 BRA `(.L_x_310) ;  /* 0x0000000000288947 */ /* 0x000fea0003800000 */
[----:B------:R-:W-:Y:S02]  /*ff70*/  ULDC UR10, c[0x0][0x634] ;  /* 0x00018d00000a7ab9 */ /* 0x000fe40000000800 */
[----:B------:R-:W-:-:S05]  /*ff80*/  IADD3 R7, P0, R12, UR10, RZ ;  /* 0x0000000a0c077c10 */ /* 0x000fca000ff1e0ff */
[----:B------:R-:W-:-:S04]  /*ff90*/  IMAD.X R13, RZ, RZ, R15, P0 ;  /* 0x000000ffff0d7224 */ /* 0x000fc800000e060f */
[----:B------:R-:W-:-:S04]  /*ffa0*/  IMAD.WIDE.U32 R4, R13, UR8, RZ ;  /* 0x000000080d047c25 */ /* 0x000fc8000f8e00ff */
[----:B------:R-:W-:-:S04]  /*ffb0*/  IMAD.WIDE.U32 R4, P0, R7, UR9, R4 ;  /* 0x0000000907047c25 */ /* 0x000fc8000f800004 */
[----:B------:R-:W-:-:S04]  /*ffc0*/  IMAD.WIDE.U32 R6, R7, UR8, RZ ;  /* 0x0000000807067c25 */ /* 0x000fc8000f8e00ff */
[----:B------:R-:W-:Y:S01]  /*ffd0*/  IMAD.X R3, RZ, RZ, RZ, P0 ;  /* 0x000000ffff037224 */ /* 0x000fe200000e06ff */
[----:B------:R-:W-:Y:S01]  /*ffe0*/  IADD3 RZ, P0, R7, R4, RZ ;  /* 0x0000000407ff7210 */ /* 0x000fe20007f1e0ff */
[----:B------:R-:W-:-:S04]  /*fff0*/  IMAD.MOV.U32 R2, RZ, RZ, R5 ;  /* 0x000000ffff027224 */ /* 0x000fc800078e0005 */
[----:B------:R-:W-:-:S08]  /*10000*/  IMAD.WIDE.U32.X R2, R13, UR9, R2, P0 ;  /* 0x000000090d027c25 */ /* 0x000fd000080e0402 */
.L_x_310:
[--C-:B------:R-:W-:Y:S01]  /*10010*/  SHF.R.U64 R6, R2, UR11, R3.reuse ;  /* 0x0000000b02067c19 */ /* 0x100fe20008001203 */
[----:B------:R-:W-:Y:S01]  /*10020*/  ULDC.64 UR8, c[0x0][0x620] ;  /* 0x0001880000087ab9 */ /* 0x000fe20000000a00 */
[----:B------:R-:W-:Y:S01]  /*10030*/  SHF.R.U32.HI R2, RZ, UR11, R3 ;  /* 0x0000000bff027c19 */ /* 0x000fe20008011603 */
[----:B------:R-:W-:Y:S01]  /*10040*/  IMAD.MOV.U32 R3, RZ, RZ, R15 ;  /* 0x000000ffff037224 */ /* 0x000fe200078e000f */
[----:B------:R-:W-:Y:S01]  /*10050*/  IADD3 R5, P0, RZ, -R6, RZ ;  /* 0x80000006ff057210 */ /* 0x000fe20007f1e0ff */
[----:B------:R-:W2:Y:S01]  /*10060*/  LDC R16, c[0x0][0x144] ;  /* 0x00005100ff107b82 */ /* 0x000ea20000000800 */
[----:B0-----:R-:W-:Y:S01]  /*10070*/  I2FP.F32.U32 R7, R11 ;  /* 0x0000000b00077245 */ /* 0x001fe20000201000 */
[----:B------:R-:W-:Y:S01]  /*10080*/  ULDC.64 UR14, c[0x0][0x640] ;  /* 0x00019000000e7ab9 */ /* 0x000fe20000000a00 */
[----:B------:R-:W-:Y:S01]  /*10090*/  ULDC UR10, c[0x0][0x608] ;  /* 0x00018200000a7ab9 */ /* 0x000fe20000000800 */
[----:B------:R-:W-:Y:S01]  /*100a0*/  IMAD.X R2, RZ, RZ, ~R2, P0 ;  /* 0x000000ffff027224 */ /* 0x000fe200000e0e02 */
[----:B------:R-:W-:-:S03]  /*100b0*/  ISETP.NE.U32.AND P0, PT, RZ, UR14, PT ;  /* 0x0000000eff007c0c */ /* 0x000fc6000bf05070 */
[----:B------:R-:W-:Y:S01]  /*100c0*/  IMAD R4, R2, UR8, RZ ;  /* 0x0000000802047c24 */ /* 0x000fe2000f8e02ff */
[----:B------:R-:W0:Y:S01]  /*100d0*/  LDC R13, c[0x0][0x148] ;  /* 0x00005200ff0d7b82 */ /* 0x000e220000000800 */
[----:B------:R-:W-:Y:S01]  /*100e0*/  IMAD.MOV.U32 R2, RZ, RZ, R12 ;  /* 0x000000ffff027224 */ /* 0x000fe200078e000c */
[----:B------:R-:W-:-:S03]  /*100f0*/  ISETP.NE.AND.EX P0, PT, RZ, UR15, PT, P0 ;  /* 0x0000000fff007c0c */ /* 0x000fc6000bf05300 */
[----:B------:R-:W-:Y:S01]  /*10100*/  IMAD.WIDE.U32 R2, R5, UR8, R2 ;  /* 0x0000000805027c25 */ /* 0x000fe2000f8e0002 */
[----:B------:R-:W-:-:S03]  /*10110*/  ULDC UR8, c[0x0][0x150] ;  /* 0x0000540000087ab9 */ /* 0x000fc60000000800 */
[----:B------:R-:W-:Y:S02]  /*10120*/  IMAD R5, R5, UR9, R4 ;  /* 0x0000000905057c24 */ /* 0x000fe4000f8e0204 */
[----:B------:R-:W-:Y:S01]  /*10130*/  FMUL R4, R7, UR8 ;  /* 0x0000000807047c20 */ /* 0x000fe20008400000 */
[----:B------:R-:W-:Y:S01]  /*10140*/  ULDC UR8, c[0x0][0x618] ;  /* 0x0001860000087ab9 */ /* 0x000fe20000000800 */
[----:B------:R-:W-:Y:S01]  /*10150*/  ULDC UR9, c[0x0][0x154] ;  /* 0x0000550000097ab9 */ /* 0x000fe20000000800 */
[----:B------:R-:W-:-:S03]  /*10160*/  IMAD.IADD R3, R3, 0x1, R5 ;  /* 0x0000000103037824 */ /* 0x000fc600078e0205 */
[----:B------:R-:W3:Y:S02]  /*10170*/  F2I.U32.TRUNC.NTZ R4, R4 ;  /* 0x0000000400047305 */ /* 0x000ee4000020f000 */
[----:B------:R-:W-:Y:S02]  /*10180*/  SHF.R.U64 R7, R2, UR8, R3 ;  /* 0x0000000802077c19 */ /* 0x000fe40008001203 */
[----:B-1----:R-:W-:-:S05]  /*10190*/  I2FP.F32.U32 R2, R10 ;  /* 0x0000000a00027245 */ /* 0x002fca0000201000 */
[----:B------:R-:W-:Y:S01]  /*101a0*/  FMUL R5, R2, UR9 ;  /* 0x0000000902057c20 */ /* 0x000fe20008400000 */
[----:B------:R-:W-:Y:S01]  /*101b0*/  SHF.R.U32.HI R2, RZ, UR8, R3 ;  /* 0x00000008ff027c19 */ /* 0x000fe20008011603 */
[----:B------:R-:W-:Y:S02]  /*101c0*/  ULDC UR8, c[0x0][0x658] ;  /* 0x0001960000087ab9 */ /* 0x000fe40000000800 */
[----:B------:R1:W4:Y:S01]  /*101d0*/  F2I.U32.TRUNC.NTZ R15, R5 ;  /* 0x00000005000f7305 */ /* 0x000322000020f000 */
[--C-:B------:R-:W-:Y:S02]  /*101e0*/  SHF.R.U64 R14, R7, UR10, R2.reuse ;  /* 0x0000000a070e7c19 */ /* 0x100fe40008001202 */
[----:B------:R-:W-:Y:S01]  /*101f0*/  SHF.R.U32.HI R3, RZ, UR10, R2 ;  /* 0x0000000aff037c19 */ /* 0x000fe20008011602 */
[----:B---3--:R-:W-:-:S03]  /*10200*/  IMAD.MOV R2, RZ, RZ, -R4 ;  /* 0x000000ffff027224 */ /* 0x008fc600078e0a04 */
[----:B------:R-:W-:Y:S01]  /*10210*/  SHF.R.U64 R12, R14, UR8, R3 ;  /* 0x000000080e0c7c19 */ /* 0x000fe20008001203 */
[----:B--2---:R-:W-:Y:S01]  /*10220*/  IMAD R17, R16, R2, R11 ;  /* 0x0000000210117224 */ /* 0x004fe200078e020b */
[----:B------:R-:W-:-:S03]  /*10230*/  SHF.R.U32.HI R4, RZ, UR8, R3 ;  /* 0x00000008ff047c19 */ /* 0x000fc60008011603 */
[----:B------:R-:W-:Y:S02]  /*10240*/  IMAD.MOV.U32 R2, RZ, RZ, R12 ;  /* 0x000000ffff027224 */ /* 0x000fe400078e000c */
[----:B------:R-:W-:Y:S01]  /*10250*/  IMAD.MOV.U32 R3, RZ, RZ, R4 ;  /* 0x000000ffff037224 */ /* 0x000fe200078e0004 */
[----:B-1--4-:R-:W-:Y:S06]  /*10260*/  @!P0 BRA `(.L_x_311) ;  /* 0x0000000000288947 */ /* 0x012fec0003800000 */
[----:B------:R-:W-:Y:S02]  /*10270*/  ULDC UR8, c[0x0][0x64c] ;  /* 0x0001930000087ab9 */ /* 0x000fe40000000800 */
[----:B------:R-:W-:-:S05]  /*10280*/  IADD3 R3, P0, R12, UR8, RZ ;  /* 0x000000080c037c10 */ /* 0x000fca000ff1e0ff */
[----:B------:R-:W-:-:S04]  /*10290*/  IMAD.X R11, RZ, RZ, R4, P0 ;  /* 0x000000ffff0b7224 */ /* 0x000fc800000e0604 */
[----:B------:R-:W-:-:S04]  /*102a0*/  IMAD.WIDE.U32 R4, R11, UR14, RZ ;  /* 0x0000000e0b047c25 */ /* 0x000fc8000f8e00ff */
[----:B------:R-:W-:-:S04]  /*102b0*/  IMAD.WIDE.U32 R4, P0, R3, UR15, R4 ;  /* 0x0000000f03047c25 */ /* 0x000fc8000f800004 */
[----:B------:R-:W-:-:S04]  /*102c0*/  IMAD.WIDE.U32 R2, R3, UR14, RZ ;  /* 0x0000000e03027c25 */ /* 0x000fc8000f8e00ff */
[----:B------:R-:W-:Y:S01]  /*102d0*/  IMAD.MOV.U32 R2, RZ, RZ, R5 ;  /* 0x000000ffff027224 */ /* 0x000fe200078e0005 */
[----:B------:R-:W-:Y:S01]  /*102e0*/  IADD3 RZ, P1, R3, R4, RZ ;  /* 0x0000000403ff7210 */ /* 0x000fe20007f3e0ff */
[----:B------:R-:W-:-:S04]  /*102f0*/  IMAD.X R3, RZ, RZ, RZ, P0 ;  /* 0x000000ffff037224 */ /* 0x000fc800000e06ff */
[----:B------:R-:W-:-:S08]  /*10300*/  IMAD.WIDE.U32.X R2, R11, UR15, R2, P1 ;  /* 0x0000000f0b027c25 */ /* 0x000fd000088e0402 */
.L_x_311:
[----:B------:R-:W-:Y:S01]  /*10310*/  ULDC UR8, c[0x0][0x648] ;  /* 0x0001920000087ab9 */ /* 0x000fe20000000800 */
[----:B------:R-:W-:Y:S01]  /*10320*/  IMAD.MOV R15, RZ, RZ, -R15 ;  /* 0x000000ffff0f7224 */ /* 0x000fe200078e0a0f */
[----:B------:R-:W-:Y:S01]  /*10330*/  SHF.R.U64 R3, R2, UR8, R3 ;  /* 0x0000000802037c19 */ /* 0x000fe20008001203 */
[----:B------:R-:W-:Y:S01]  /*10340*/  ULDC UR8, c[0x0][0x638] ;  /* 0x00018e0000087ab9 */ /* 0x000fe20000000800 */
[----:B------:R-:W-:Y:S01]  /*10350*/  LOP3.LUT R2, R14, UR18, RZ, 0xc0, !PT ;  /* 0x000000120e027c12 */ /* 0x000fe2000f8ec0ff */
[----:B0-----:R-:W-:Y:S01]  /*10360*/  @P4 IMAD R17, R13, R15, R10 ;  /* 0x0000000f0d114224 */ /* 0x001fe200078e020a */
[----:B------:R-:W-:Y:S01]  /*10370*/  LOP3.LUT R7, R7, UR4, RZ, 0xc0, !PT ;  /* 0x0000000407077c12 */ /* 0x000fe2000f8ec0ff */
[----:B------:R-:W-:Y:S01]  /*10380*/  IMAD.MOV R5, RZ, RZ, -R3 ;  /* 0x000000ffff057224 */ /* 0x000fe200078e0a03 */
[----:B------:R-:W-:Y:S01]  /*10390*/  ULDC UR9, c[0x0][0x610] ;  /* 0x0001840000097ab9 */ /* 0x000fe20000000800 */
[----:B------:R-:W-:Y:S02]  /*103a0*/  IMAD R2, R3, UR5, R2 ;  /* 0x0000000503027c24 */ /* 0x000fe4000f8e0202 */
[----:B------:R-:W-:Y:S01]  /*103b0*/  IMAD R12, R5, UR8, R12 ;  /* 0x00000008050c7c24 */ /* 0x000fe2000f8e020c */
[----:B------:R-:W-:Y:S01]  /*103c0*/  ULDC UR8, c[0x0][0x600] ;  /* 0x0001800000087ab9 */ /* 0x000fe20000000800 */
[----:B------:R-:W-:-:S02]  /*103d0*/  IMAD R5, R2, UR9, R17 ;  /* 0x0000000902057c24 */ /* 0x000fc4000f8e0211 */
[----:B------:R-:W-:Y:S02]  /*103e0*/  IMAD R12, R12, UR8, R7 ;  /* 0x000000080c0c7c24 */ /* 0x000fe4000f8e0207 */
[----:B------:R-:W-:-:S03]  /*103f0*/  IMAD.MOV.U32 R2, RZ, RZ, 0x1 ;  /* 0x00000001ff027424 */ /* 0x000fc600078e00ff */
[----:B------:R-:W-:Y:S02]  /*10400*/  SEL R7, R12, R5, !P4 ;  /* 0x000000050c077207 */ /* 0x000fe40006000000 */
[----:B------:R-:W-:-:S07]  /*10410*/  SEL R5, R5, R12, !P4 ;  /* 0x0000000c05057207 */ /* 0x000fce0006000000 */
.L_x_309:
[----:B------:R-:W-:Y:S05]  /*10420*/  BSYNC B1 ;  /* 0x0000000000017941 */ /* 0x000fea0003800000 */
.L_x_308:
[----:B------:R-:W-:-:S13]  /*10430*/  LOP3.LUT P0, RZ, R2, 0xff, RZ, 0xc0, !PT ;  /* 0x000000ff02ff7812 */ /* 0x000fda000780c0ff */
[----:B------:R-:W-:Y:S05]  /*10440*/  @P0 BRA `(.L_x_312) ;  /* 0xfffffff400140947 */ /* 0x000fea000383ffff */
[----:B------:R-:W-:Y:S05]  /*10450*/  BSYNC B0 ;  /* 0x0000000000007941 */ /* 0x000fea0003800000 */
.L_x_301:
[----:B------:R-:W-:-:S03]  /*10460*/  UMOV UR8, 0xffffffff ;  /* 0xffffffff00087882 */ /* 0x000fc60000000000 */
[----:B------:R-:W-:Y:S05]  /*10470*/  BRA.DIV UR8, `(.L_x_313) ;  /* 0x0000000608287947 */ /* 0x000fea000b800000 */
[----:B------:R-:W-:-:S13]  /*10480*/  ELECT P0, URZ, PT ;  /* 0x00000000003f782f */ /* 0x000fda0003800000 */
.L_x_327:
[----:B------:R-:W-:Y:S04]  /*10490*/  BSSY B0, `(.L_x_314) ;  /* 0x000002c000007945 */ /* 0x000fe80003800000 */
[----:B------:R-:W-:Y:S05]  /*104a0*/  @!P0 BRA `(.L_x_315) ;  /* 0x0000000000a88947 */ /* 0x000fea0003800000 */
[----:B------:R-:W-:-:S04]  /*104b0*/  ULOP3.LUT UR8, UR13, 0x2, URZ, 0xfc, !UPT ;  /* 0x000000020d087892 */ /* 0x000fc8000f8efc3f */
[----:B------:R-:W-:-:S06]  /*104c0*/  UISETP.NE.AND UP0, UPT, UR8, 0x3, UPT ;  /* 0x000000030800788c */ /* 0x000fcc000bf05270 */
[----:B------:R-:W-:-:S13]  /*104d0*/  PLOP3.LUT P0, PT, PT, PT, UP0, 0x80, 0x0 ;  /* 0x000000000000781c */ /* 0x000fda0003f0f008 */
[----:B------:R-:W-:Y:S05]  /*104e0*/  @!P0 BRA `(.L_x_316) ;  /* 0x0000000000048947 */ /* 0x000fea0003800000 */
[----:B------:R-:W-:Y:S01]  /*104f0*/  BPT.TRAP 0x1 ;  /* 0x000000040000795c */ /* 0x000fe20000300000 */
.L_x_316:
[----:B------:R-:W0:Y:S01]  /*10500*/  S2R R3, SR_CgaCtaId ;  /* 0x0000000000037919 */ /* 0x000e220000008800 */
[----:B------:R-:W-:-:S04]  /*10510*/  MOV R2, 0x400 ;  /* 0x0000040000027802 */ /* 0x000fc80000000f00 */
[----:B0-----:R-:W-:Y:S02]  /*10520*/  LEA R3, R3, R2, 0x18 ;  /* 0x0000000203037211 */ /* 0x001fe400078ec0ff */
[----:B------:R-:W-:-:S03]  /*10530*/  SHF.L.U32 R2, R0, 0x1f, RZ ;  /* 0x0000001f00027819 */ /* 0x000fc600000006ff */
[----:B------:R-:W-:-:S04]  /*10540*/  VIADD R3, R3, 0x20 ;  /* 0x0000002003037836 */ /* 0x000fc80000000000 */
[C---:B------:R-:W-:Y:S02]  /*10550*/  IMAD R7, R8.reuse, 0x8, R3 ;  /* 0x0000000808077824 */ /* 0x040fe400078e0203 */
[----:B------:R-:W-:Y:S02]  /*10560*/  VIADD R8, R8, 0x1 ;  /* 0x0000000108087836 */ /* 0x000fe40000000000 */
[----:B------:R-:W0:Y:S03]  /*10570*/  SYNCS.PHASECHK.TRANS64.TRYWAIT P0, [R7+URZ], R2 ;  /* 0x00000002070075a7 */ /* 0x000e26000800017f */
[----:B------:R-:W-:-:S04]  /*10580*/  ISETP.NE.AND P1, PT, R8, 0x4, PT ;  /* 0x000000040800780c */ /* 0x000fc80003f25270 */
[----:B------:R-:W-:Y:S02]  /*10590*/  SEL R5, RZ, 0x1, P1 ;  /* 0x00000001ff057807 */ /* 0x000fe40000800000 */
[----:B------:R-:W-:Y:S02]  /*105a0*/  SEL R8, R8, RZ, P1 ;  /* 0x000000ff08087207 */ /* 0x000fe40000800000 */
[----:B------:R-:W-:-:S03]  /*105b0*/  LOP3.LUT R5, R0, R5, RZ, 0x3c, !PT ;  /* 0x0000000500057212 */ /* 0x000fc600078e3cff */
[----:B------:R-:W-:Y:S01]  /*105c0*/  IMAD R9, R8, 0x8, R3 ;  /* 0x0000000808097824 */ /* 0x000fe200078e0203 */
[----:B------:R-:W-:Y:S01]  /*105d0*/  SHF.L.U32 R4, R5, 0x1f, RZ ;  /* 0x0000001f05047819 */ /* 0x000fe200000006ff */
[----:B0-----:R-:W-:Y:S06]  /*105e0*/  @!P0 BRA `(.L_x_317) ;  /* 0x0000000000ec8947 */ /* 0x001fec0003800000 */
.L_x_328:
[----:B------:R-:W1:Y:S01]  /*105f0*/  SYNCS.PHASECHK.TRANS64.TRYWAIT P0, [R9+URZ], R4 ;  /* 0x00000004090075a7 */ /* 0x000e62000800017f */
[----:B------:R-:W-:-:S05]  /*10600*/  VIADD R0, R8, 0x1 ;  /* 0x0000000108007836 */ /* 0x000fca0000000000 */
[----:B------:R-:W-:-:S04]  /*10610*/  ISETP.NE.AND P1, PT, R0, 0x4, PT ;  /* 0x000000040000780c */ /* 0x000fc80003f25270 */
[----:B0-----:R-:W-:Y:S02]  /*10620*/  SEL R2, RZ, 0x1, P1 ;  /* 0x00000001ff027807 */ /* 0x001fe40000800000 */
[----:B------:R-:W-:Y:S02]  /*10630*/  SEL R0, R0, RZ, P1 ;  /* 0x000000ff00007207 */ /* 0x000fe40000800000 */
[----:B------:R-:W-:-:S03]  /*10640*/  LOP3.LUT R7, R5, R2, RZ, 0x3c, !PT ;  /* 0x0000000205077212 */ /* 0x000fc600078e3cff */
[----:B------:R-:W-:Y:S01]  /*10650*/  IMAD R6, R0, 0x8, R3 ;  /* 0x0000000800067824 */ /* 0x000fe200078e0203 */
[----:B------:R-:W-:Y:S01]  /*10660*/  SHF.L.U32 R5, R7, 0x1f, RZ ;  /* 0x0000001f07057819 */ /* 0x000fe200000006ff */
[----:B-1----:R-:W-:Y:S06]  /*10670*/  @!P0 BRA `(.L_x_318) ;  /* 0x0000000000dc8947 */ /* 0x002fec0003800000 */
.L_x_329:
[----:B------:R-:W1:Y:S01]  /*10680*/  SYNCS.PHASECHK.TRANS64.TRYWAIT P0, [R6+URZ], R5 ;  /* 0x00000005060075a7 */ /* 0x000e62000800017f */
[----:B------:R-:W-:-:S05]  /*10690*/  VIADD R0, R0, 0x1 ;  /* 0x0000000100007836 */ /* 0x000fca0000000000 */
[----:B------:R-:W-:-:S04]  /*106a0*/  ISETP.NE.AND P1, PT, R0, 0x4, PT ;  /* 0x000000040000780c */ /* 0x000fc80003f25270 */
[----:B------:R-:W-:Y:S02]  /*106b0*/  SEL R2, RZ, 0x1, P1 ;  /* 0x00000001ff027807 */ /* 0x000fe40000800000 */
[----:B------:R-:W-:Y:S02]  /*106c0*/  SEL R0, R0, RZ, P1 ;  /* 0x000000ff00007207 */ /* 0x000fe40000800000 */
[----:B------:R-:W-:Y:S01]  /*106d0*/  LOP3.LUT R2, R7, R2, RZ, 0x3c, !PT ;  /* 0x0000000207027212 */ /* 0x000fe200078e3cff */
[----:B-1----:R-:W-:Y:S06]  /*106e0*/  @!P0 BRA `(.L_x_319) ;  /* 0x0000000000d48947 */ /* 0x002fec0003800000 */
.L_x_330:
[----:B------:R-:W-:Y:S01]  /*106f0*/  IMAD R3, R0, 0x8, R3 ;  /* 0x0000000800037824 */ /* 0x000fe200078e0203 */
[----:B------:R-:W-:-:S07]  /*10700*/  SHF.L.U32 R0, R2, 0x1f, RZ ;  /* 0x0000001f02007819 */ /* 0x000fce00000006ff */
.L_x_320:
[----:B--2---:R2:W3:Y:S02]  /*10710*/  SYNCS.PHASECHK.TRANS64.TRYWAIT P0, [R3+URZ], R0 ;  /* 0x00000000030075a7 */ /* 0x0044e4000800017f */
[----:B---3--:R-:W-:Y:S05]  /*10720*/  @!P0 NANOSLEEP.SYNCS 0x989680 ;  /* 0x009896800000895d */ /* 0x008fea0003900000 */
[----:B------:R-:W3:Y:S02]  /*10730*/  @!P0 SYNCS.PHASECHK.TRANS64 P0, [R3+URZ], R0 ;  /* 0x00000000030085a7 */ /* 0x000ee4000800007f */
[----:B---3--:R-:W-:Y:S05]  /*10740*/  @!P0 BRA `(.L_x_320) ;  /* 0xfffffffc00f08947 */ /* 0x008fea000383ffff */
.L_x_315:
[----:B------:R-:W-:Y:S05]  /*10750*/  BSYNC B0 ;  /* 0x0000000000007941 */ /* 0x000fea0003800000 */
.L_x_314:
[----:B------:R-:W-:Y:S05]  /*10760*/  EXIT ;  /* 0x000000000000794d */ /* 0x000fea0003800000 */
.L_x_21:
[----:B-1----:R-:W-:-:S04]  /*10770*/  IMAD.U32 R3, RZ, RZ, UR6 ;  /* 0x00000006ff037e24 */ /* 0x002fc8000f8e00ff */
[----:B------:R1:W2:Y:S03]  /*10780*/  SYNCS.PHASECHK.TRANS64.TRYWAIT P0, [R3+URZ], R0 ;  /* 0x00000000030075a7 */ /* 0x0002a6000800017f */
[----:B--2---:R-:W-:Y:S05]  /*10790*/  @!P0 NANOSLEEP.SYNCS 0x989680 ;  /* 0x009896800000895d */ /* 0x004fea0003900000 */
[----:B------:R-:W2:Y:S02]  /*107a0*/  @!P0 SYNCS.PHASECHK.TRANS64 P0, [R3+URZ], R0 ;  /* 0x00000000030085a7 */ /* 0x000ea4000800007f */
[----:B--2---:R-:W-:Y:S05]  /*107b0*/  @!P0 BRA `(.L_x_21) ;  /* 0xfffffffc00ec8947 */ /* 0x004fea000383ffff */
[----:B------:R-:W-:Y:S05]  /*107c0*/  BRA `(.L_x_20) ;  /* 0xffffff1400947947 */ /* 0x000fea000383ffff */
.L_x_27:
[----:B-----5:R2:W-:Y:S02]  /*107d0*/  STL [R1+0x88], R0 ;  /* 0x0000880001007387 */ /* 0x0205e40000100800 */
[----:B--2---:R-:W-:-:S04]  /*107e0*/  IMAD.U32 R0, RZ, RZ, UR16 ;  /* 0x00000010ff007e24 */ /* 0x004fc8000f8e00ff */
[----:B------:R2:W3:Y:S03]  /*107f0*/  SYNCS.PHASECHK.TRANS64.TRYWAIT P0, [R0+URZ], R229 ;  /* 0x000000e5000075a7 */ /* 0x0004e6000800017f */
[----:B---3--:R-:W-:Y:S05]  /*10800*/  @!P0 NANOSLEEP.SYNCS 0x989680 ;  /* 0x009896800000895d */ /* 0x008fea0003900000 */
[----:B------:R2:W3:Y:S02]  /*10810*/  @!P0 SYNCS.PHASECHK.TRANS64 P0, [R0+URZ], R229 ;  /* 0x000000e5000085a7 */ /* 0x0004e4000800007f */
[----:B--2---:R2:W5:Y:S02]  /*10820*/  LDL.LU R0, [R1+0x88] ;  /* 0x0000880001007983 */ /* 0x0045640000300800 */
[----:B--23--:R-:W-:Y:S05]  /*10830*/  @!P0 BRA `(.L_x_27) ;  /* 0xfffffffc00e48947 */ /* 0x00cfea000383ffff */
[----:B------:R-:W-:Y:S05]  /*10840*/  BRA `(.L_x_26) ;  /* 0xffffff2800607947 */ /* 0x000fea000383ffff */
.L_x_302:
[----:B------:R-:W-:Y:S01]  /*10850*/  BSSY B1, `(.L_x_321) ;  /* 0x0000006000017945 */ /* 0x000fe20003800000 */
[----:B------:R-:W-:-:S07]  /*10860*/  IMAD.MOV.U32 R2, RZ, RZ, -0x1 ;  /* 0xffffffffff027424 */ /* 0x000fce00078e00ff */
[----:B------:R-:W-:Y:S05]  /*10870*/  WARPSYNC.COLLECTIVE R2, `(.L_x_322) ;  /* 0x00000000020c7348 */ /* 0x000fea0003c00000 */
[----:B------:R-:W-:Y:S02]  /*10880*/  ELECT P0, UR62, PT ;  /* 0x00000000003e782f */ /* 0x000fe40003800000 */
[----:B------:R-:W-:Y:S01]  /*10890*/  MOV R2, UR62 ;  /* 0x0000003e00027c02 */ /* 0x000fe20008000f00 */
[----:B------:R-:W-:Y:S10]  /*108a0*/  ENDCOLLECTIVE ;  /* 0x000000000000791b */ /* 0x000ff40003800000 */
.L_x_322:
[----:B------:R-:W-:Y:S05]  /*108b0*/  BSYNC B1 ;  /* 0x0000000000017941 */ /* 0x000fea0003800000 */
.L_x_321:
[----:B------:R-:W-:Y:S05]  /*108c0*/  BRA `(.L_x_323) ;  /* 0xfffffff000007947 */ /* 0x000fea000383ffff */
.L_x_305:
[----:B0-----:R0:W2:Y:S02]  /*108d0*/  SYNCS.PHASECHK.TRANS64.TRYWAIT P0, [R11+URZ+0x20], R4 ;  /* 0x000020040b0075a7 */ /* 0x0010a4000800017f */
[----:B--2---:R-:W-:Y:S05]  /*108e0*/  @!P0 NANOSLEEP.SYNCS 0x989680 ;  /* 0x009896800000895d */ /* 0x004fea0003900000 */
[----:B------:R-:W2:Y:S02]  /*108f0*/  @!P0 SYNCS.PHASECHK.TRANS64 P0, [R11+URZ+0x20], R4 ;  /* 0x000020040b0085a7 */ /* 0x000ea4000800007f */
[----:B--2---:R-:W-:Y:S05]  /*10900*/  @!P0 BRA `(.L_x_305) ;  /* 0xfffffffc00f08947 */ /* 0x004fea000383ffff */
[----:B------:R-:W-:Y:S05]  /*10910*/  BRA `(.L_x_324) ;  /* 0xfffffff000407947 */ /* 0x000fea000383ffff */
.L_x_313:
[----:B------:R-:W-:Y:S01]  /*10920*/  BSSY B0, `(.L_x_325) ;  /* 0x0000006000007945 */ /* 0x000fe20003800000 */
[----:B------:R-:W-:-:S07]  /*10930*/  IMAD.MOV.U32 R2, RZ, RZ, -0x1 ;  /* 0xffffffffff027424 */ /* 0x000fce00078e00ff */
[----:B------:R-:W-:Y:S05]  /*10940*/  WARPSYNC.COLLECTIVE R2, `(.L_x_326) ;  /* 0x00000000020c7348 */ /* 0x000fea0003c00000 */
[----:B------:R-:W-:Y:S02]  /*10950*/  ELECT P0, UR62, PT ;  /* 0x00000000003e782f */ /* 0x000fe40003800000 */
[----:B------:R-:W-:Y:S01]  /*10960*/  MOV R2, UR62 ;  /* 0x0000003e00027c02 */ /* 0x000fe20008000f00 */
[----:B------:R-:W-:Y:S10]  /*10970*/  ENDCOLLECTIVE ;  /* 0x000000000000791b */ /* 0x000ff40003800000 */
.L_x_326:
[----:B------:R-:W-:Y:S05]  /*10980*/  BSYNC B0 ;  /* 0x0000000000007941 */ /* 0x000fea0003800000 */
.L_x_325:
[----:B------:R-:W-:Y:S05]  /*10990*/  BRA `(.L_x_327) ;  /* 0xfffffff800bc7947 */ /* 0x000fea000383ffff */
.L_x_317:
[----:B0-----:R0:W1:Y:S02]  /*109a0*/  SYNCS.PHASECHK.TRANS64.TRYWAIT P0, [R7+URZ], R2 ;  /* 0x00000002070075a7 */ /* 0x001064000800017f */
[----:B-1----:R-:W-:Y:S05]  /*109b0*/  @!P0 NANOSLEEP.SYNCS 0x989680 ;  /* 0x009896800000895d */ /* 0x002fea0003900000 */
[----:B------:R-:W1:Y:S02]  /*109c0*/  @!P0 SYNCS.PHASECHK.TRANS64 P0, [R7+URZ], R2 ;  /* 0x00000002070085a7 */ /* 0x000e64000800007f */
[----:B-1----:R-:W-:Y:S05]  /*109d0*/  @!P0 BRA `(.L_x_317) ;  /* 0xfffffffc00f08947 */ /* 0x002fea000383ffff */
[----:B------:R-:W-:Y:S05]  /*109e0*/  BRA `(.L_x_328) ;  /* 0xfffffffc00007947 */ /* 0x000fea000383ffff */
.L_x_318:
[----:B0-----:R0:W1:Y:S02]  /*109f0*/  SYNCS.PHASECHK.TRANS64.TRYWAIT P0, [R9+URZ], R4 ;  /* 0x00000004090075a7 */ /* 0x001064000800017f */
[----:B-1----:R-:W-:Y:S05]  /*10a00*/  @!P0 NANOSLEEP.SYNCS 0x989680 ;  /* 0x009896800000895d */ /* 0x002fea0003900000 */
[----:B------:R-:W1:Y:S02]  /*10a10*/  @!P0 SYNCS.PHASECHK.TRANS64 P0, [R9+URZ], R4 ;  /* 0x00000004090085a7 */ /* 0x000e64000800007f */
[----:B-1----:R-:W-:Y:S05]  /*10a20*/  @!P0 BRA `(.L_x_318) ;  /* 0xfffffffc00f08947 */ /* 0x002fea000383ffff */
[----:B------:R-:W-:Y:S05]  /*10a30*/  BRA `(.L_x_329) ;  /* 0xfffffffc00107947 */ /* 0x000fea000383ffff */
.L_x_319:
[----:B-1----:R1:W2:Y:S02]  /*10a40*/  SYNCS.PHASECHK.TRANS64.TRYWAIT P0, [R6+URZ], R5 ;  /* 0x00000005060075a7 */ /* 0x0022a4000800017f */
[----:B--2---:R-:W-:Y:S05]  /*10a50*/  @!P0 NANOSLEEP.SYNCS 0x989680 ;  /* 0x009896800000895d */ /* 0x004fea0003900000 */
[----:B------:R-:W2:Y:S02]  /*10a60*/  @!P0 SYNCS.PHASECHK.TRANS64 P0, [R6+URZ], R5 ;  /* 0x00000005060085a7 */ /* 0x000ea4000800007f */
[----:B--2---:R-:W-:Y:S05]  /*10a70*/  @!P0 BRA `(.L_x_319) ;  /* 0xfffffffc00f08947 */ /* 0x004fea000383ffff */
[----:B------:R-:W-:Y:S05]  /*10a80*/  BRA `(.L_x_330) ;  /* 0xfffffffc00187947 */ /* 0x000fea000383ffff */
.L_x_331:
[----:B------:R-:W-:-:S00]  /*10a90*/  BRA `(.L_x_331) ;  /* 0xfffffffc00fc7947 */ /* 0x000fc0000383ffff */
[----:B------:R-:W-:-:S00]  /*10aa0*/  NOP ;  /* 0x0000000000007918 */ /* 0x000fc00000000000 */
        /* <DEDUP_REMOVED lines=13> */
.L_x_332:


//--------------------- .nv.shared._ZN7cutlass13device_kernelINS_4gemm6kernel13GemmUniversalIN4cute5tupleIJiiiiEEENS1_10collective13CollectiveMmaINS1_37MainloopSm90TmaGmmaWarpSpecializedFP8ILi4ENS5_IJNS4_1CILi2EEESB_NSA_ILi1EEEEEENS1_35KernelTmaWarpSpecializedCooperativeEEENS5_IJNSA_ILi256EEENSA_ILi128EEESH_EEENS_12float_e4m3_tENS5_IJlSC_lEEESJ_SK_NS4_8TiledMMAINS4_8MMA_AtomIJNS4_4SM904GMMA31MMA_64x128x32_F32E4M3E4M3_SS_TNILNSO_7ScaleInE1ELSQ_1EEEEEENS4_6LayoutINS5_IJSB_SC_SC_EEENS5_IJSC_NSA_ILi0EEESV_EEEEENS5_IJNS4_10UnderscoreESY_SY_EEEEENS4_23SM90_TMA_LOAD_MULTICASTENS4_14ComposedLayoutINS4_7SwizzleILi3ELi4ELi3EEENS4_18smem_ptr_flag_bitsILi8EEENST_INS5_IJNSA_ILi8EEESH_EEENS5_IJSH_SC_EEEEEEEvNS4_8identityES11_S1B_vS1C_EENS_8epilogue10collective6detail29Sm90TmaWarpSpecializedAdapterINS1F_15DefaultEpilogueISJ_SK_SK_NS1E_6thread17LinearCombinationISJ_Li1EffLNS1J_9ScaleType4KindE0ELNS_15FloatRoundStyleE2ESJ_EENS1_15EpilogueDefaultEEEEEvvEEEEvNT_6ParamsE --------------------------
	.section	.nv.shared._ZN7cutlass13device_kernelINS_4gemm6kernel13GemmUniversalIN4cute5tupleIJiiiiEEENS1_10collective13CollectiveMmaINS1_37MainloopSm90TmaGmmaWarpSpecializedFP8ILi4ENS5_IJNS4_1CILi2EEESB_NSA_ILi1EEEEEENS1_35KernelTmaWarpSpecializedCooperativeEEENS5_IJNSA_ILi256EEENSA_ILi128EEESH_EEENS_12float_e4m3_tENS5_IJlSC_lEEESJ_SK_NS4_8TiledMMAINS4_8MMA_AtomIJNS4_4SM904GMMA31MMA_64x128x32_F32E4M3E4M3_SS_TNILNSO_7ScaleInE1ELSQ_1EEEEEENS4_6LayoutINS5_IJSB_SC_SC_EEENS5_IJSC_NSA_ILi0EEESV_EEEEENS5_IJNS4_10UnderscoreESY_SY_EEEEENS4_23SM90_TMA_LOAD_MULTICASTENS4_14ComposedLayoutINS4_7SwizzleILi3ELi4ELi3EEENS4_18smem_ptr_flag_bitsILi8EEENST_INS5_IJNSA_ILi8EEESH_EEENS5_IJSH_SC_EEEEEEEvNS4_8identityES11_S1B_vS1C_EENS_8epilogue10collective6detail29Sm90TmaWarpSpecializedAdapterINS1F_15DefaultEpilogueISJ_SK_SK_NS1E_6thread17LinearCombinationISJ_Li1EffLNS1J_9ScaleType4KindE0ELNS_15FloatRoundStyleE2ESJ_EENS1_15EpilogueDefaultEEEEEvvEEEEvNT_6ParamsE,"aw",@nobits
	.sectionflags	@""
	.align	16
	.zero		1024


//--------------------- .nv.shared.reserved.0     --------------------------
	.section	.nv.shared.reserved.0,"aw",@nobits
	.weak		__nv_reservedSMEM_offset_0_alias
	.size		__nv_reservedSMEM_offset_0_alias, 0, 0
	.other		__nv_reservedSMEM_offset_0_alias,@"STO_CUDA_RESERVED_SHARED STV_DEFAULT"
__nv_reservedSMEM_offset_0_alias:
	.zero		0


//--------------------- .nv.global                --------------------------
	.section	.nv.global,"aw",@nobits
.nv.global:
	.type		_ZN39_INTERNAL_fe7f47eb_4_k_cu_260aac12_54794cute1_E,@object
	.size		_ZN39_INTERNAL_fe7f47eb_4_k_cu_260aac12_54794cute1_E,(_ZN39_INTERNAL_fe7f47eb_4_k_cu_260aac12_54794cuda3std3__45__cpo6cbeginE - _ZN39_INTERNAL_fe7f47eb_4_k_cu_260aac12_54794cute1_E)
_ZN39_INTERNAL_fe7f47eb_4_k_cu_260aac12_54794cute1_E:
	.zero		1
	.type		_ZN39_INTERNAL_fe7f47eb_4_k_cu_260aac12_54794cuda3std3__45__cpo6cbeginE,@object
	.size		_ZN39_INTERNAL_fe7f47eb_4_k_cu_260aac12_54794cuda3std3__45__cpo6cbeginE,(_ZN39_INTERNAL_fe7f47eb_4_k_cu_260aac12_54794cuda3std3__48in_placeE - _ZN39_INTERNAL_fe7f47eb_4_k_cu_260aac12_54794cuda3std3__45__cpo6cbeginE)
_ZN39_INTERNAL_fe7f47eb_4_k_cu_260aac12_54794cuda3std3__45__cpo6cbeginE:
	.zero		1
	.type		_ZN39_INTERNAL_fe7f47eb_4_k_cu_260aac12_54794cuda3std3__48in_placeE,@object
	.size		_ZN39_INTERNAL_fe7f47eb_4_k_cu_260aac12_54794cuda3std3__48in_placeE,(_ZN39_INTERNAL_fe7f47eb_4_k_cu_260aac12_54794cuda3std6ranges3__45__cpo9iter_moveE - _ZN39_INTERNAL_fe7f47eb_4_k_cu_260aac12_54794cuda3std3__48in_placeE)
_ZN39_INTERNAL_fe7f47eb_4_k_cu_260aac12_54794cuda3std3__48in_placeE:
	.zero		1
	.type		_ZN39_INTERNAL_fe7f47eb_4_k_cu_260aac12_54794cuda3std6ranges3__45__cpo9iter_moveE,@object
	.size		_ZN39_INTERNAL_fe7f47eb_4_k_cu_260aac12_54794cuda3std6ranges3__45__cpo9iter_moveE,(_ZN39_INTERNAL_fe7f47eb_4_k_cu_260aac12_54794cuda3std3__45__cpo5beginE - _ZN39_INTERNAL_fe7f47eb_4_k_cu_260aac12_54794cuda3std6ranges3__45__cpo9iter_moveE)
_ZN39_INTERNAL_fe7f47eb_4_k_cu_260aac12_54794cuda3std6ranges3__45__cpo9iter_moveE:
	.zero		1
	.type		_ZN39_INTERNAL_fe7f47eb_4_k_cu_260aac12_54794cuda3std3__45__cpo5beginE,@object
	.size		_ZN39_INTERNAL_fe7f47eb_4_k_cu_260aac12_54794cuda3std3__45__cpo5beginE,(_ZN39_INTERNAL_fe7f47eb_4_k_cu_260aac12_54794cuda3std3__441_GLOBAL__N__fe7f47eb_4_k_cu_260aac12_54796ignoreE - _ZN39_INTERNAL_fe7f47eb_4_k_cu_260aac12_54794cuda3std3__45__cpo5beginE)
_ZN39_INTERNAL_fe7f47eb_4_k_cu_260aac12_54794cuda3std3__45__cpo5beginE:
	.zero		1
	.type		_ZN39_INTERNAL_fe7f47eb_4_k_cu_260aac12_54794cuda3std3__441_GLOBAL__N__fe7f47eb_4_k_cu_260aac12_54796ignoreE,@object
	.size		_ZN39_INTERNAL_fe7f47eb_4_k_cu_260aac12_54794cuda3std3__441_GLOBAL__N__fe7f47eb_4_k_cu_260aac12_54796ignoreE,(_ZN39_INTERNAL_fe7f47eb_4_k_cu_260aac12_54794cute7productE - _ZN39_INTERNAL_fe7f47eb_4_k_cu_260aac12_54794cuda3std3__441_GLOBAL__N__fe7f47eb_4_k_cu_260aac12_54796ignoreE)
_ZN39_INTERNAL_fe7f47eb_4_k_cu_260aac12_54794cuda3std3__441_GLOBAL__N__fe7f47eb_4_k_cu_260aac12_54796ignoreE:
	.zero		1
	.type		_ZN39_INTERNAL_fe7f47eb_4_k_cu_260aac12_54794cute7productE,@object
	.size		_ZN39_INTERNAL_fe7f47eb_4_k_cu_260aac12_54794cute7productE,(_ZN39_INTERNAL_fe7f47eb_4_k_cu_260aac12_54794cuda3std3__45__cpo3endE - _ZN39_INTERNAL_fe7f47eb_4_k_cu_260aac12_54794cute7productE)
_ZN39_INTERNAL_fe7f47eb_4_k_cu_260aac12_54794cute7productE:
	.zero		1
	.type		_ZN39_INTERNAL_fe7f47eb_4_k_cu_260aac12_54794cuda3std3__45__cpo3endE,@object
	.size		_ZN39_INTERNAL_fe7f47eb_4_k_cu_260aac12_54794cuda3std3__45__cpo3endE,(_ZN39_INTERNAL_fe7f47eb_4_k_cu_260aac12_54794cuda3std3__419piecewise_constructE - _ZN39_INTERNAL_fe7f47eb_4_k_cu_260aac12_54794cuda3std3__45__cpo3endE)
_ZN39_INTERNAL_fe7f47eb_4_k_cu_260aac12_54794cuda3std3__45__cpo3endE:
	.zero		1
	.type		_ZN39_INTERNAL_fe7f47eb_4_k_cu_260aac12_54794cuda3std3__419piecewise_constructE,@object
	.size		_ZN39_INTERNAL_fe7f47eb_4_k_cu_260aac12_54794cuda3std3__419piecewise_constructE,(_ZN39_INTERNAL_fe7f47eb_4_k_cu_260aac12_54794cuda3std3__45__cpo4cendE - _ZN39_INTERNAL_fe7f47eb_4_k_cu_260aac12_54794cuda3std3__419piecewise_constructE)
_ZN39_INTERNAL_fe7f47eb_4_k_cu_260aac12_54794cuda3std3__419piecewise_constructE:
	.zero		1
	.type		_ZN39_INTERNAL_fe7f47eb_4_k_cu_260aac12_54794cuda3std3__45__cpo4cendE,@object
	.size		_ZN39_INTERNAL_fe7f47eb_4_k_cu_260aac12_54794cuda3std3__45__cpo4cendE,(_ZN39_INTERNAL_fe7f47eb_4_k_cu_260aac12_54794cuda3std6ranges3__45__cpo4swapE - _ZN39_INTERNAL_fe7f47eb_4_k_cu_260aac12_54794cuda3std3__45__cpo4cendE)
_ZN39_INTERNAL_fe7f47eb_4_k_cu_260aac12_54794cuda3std3__45__cpo4cendE:
	.zero		1
	.type		_ZN39_INTERNAL_fe7f47eb_4_k_cu_260aac12_54794cuda3std6ranges3__45__cpo4swapE,@object
	.size		_ZN39_INTERNAL_fe7f47eb_4_k_cu_260aac12_54794cuda3std6ranges3__45__cpo4swapE,(.L_7 - _ZN39_INTERNAL_fe7f47eb_4_k_cu_260aac12_54794cuda3std6ranges3__45__cpo4swapE)
_ZN39_INTERNAL_fe7f47eb_4_k_cu_260aac12_54794cuda3std6ranges3__45__cpo4swapE:
	.zero		1
.L_7:


//--------------------- .nv.constant0._ZN7cutlass13device_kernelINS_4gemm6kernel13GemmUniversalIN4cute5tupleIJiiiiEEENS1_10collective13CollectiveMmaINS1_37MainloopSm90TmaGmmaWarpSpecializedFP8ILi4ENS5_IJNS4_1CILi2EEESB_NSA_ILi1EEEEEENS1_35KernelTmaWarpSpecializedCooperativeEEENS5_IJNSA_ILi256EEENSA_ILi128EEESH_EEENS_12float_e4m3_tENS5_IJlSC_lEEESJ_SK_NS4_8TiledMMAINS4_8MMA_AtomIJNS4_4SM904GMMA31MMA_64x128x32_F32E4M3E4M3_SS_TNILNSO_7ScaleInE1ELSQ_1EEEEEENS4_6LayoutINS5_IJSB_SC_SC_EEENS5_IJSC_NSA_ILi0EEESV_EEEEENS5_IJNS4_10UnderscoreESY_SY_EEEEENS4_23SM90_TMA_LOAD_MULTICASTENS4_14ComposedLayoutINS4_7SwizzleILi3ELi4ELi3EEENS4_18smem_ptr_flag_bitsILi8EEENST_INS5_IJNSA_ILi8EEESH_EEENS5_IJSH_SC_EEEEEEEvNS4_8identityES11_S1B_vS1C_EENS_8epilogue10collective6detail29Sm90TmaWarpSpecializedAdapterINS1F_15DefaultEpilogueISJ_SK_SK_NS1E_6thread17LinearCombinationISJ_Li1EffLNS1J_9ScaleType4KindE0ELNS_15FloatRoundStyleE2ESJ_EENS1_15EpilogueDefaultEEEEEvvEEEEvNT_6ParamsE --------------------------
	.section	.nv.constant0._ZN7cutlass13device_kernelINS_4gemm6kernel13GemmUniversalIN4cute5tupleIJiiiiEEENS1_10collective13CollectiveMmaINS1_37MainloopSm90TmaGmmaWarpSpecializedFP8ILi4ENS5_IJNS4_1CILi2EEESB_NSA_ILi1EEEEEENS1_35KernelTmaWarpSpecializedCooperativeEEENS5_IJNSA_ILi256EEENSA_ILi128EEESH_EEENS_12float_e4m3_tENS5_IJlSC_lEEESJ_SK_NS4_8TiledMMAINS4_8MMA_AtomIJNS4_4SM904GMMA31MMA_64x128x32_F32E4M3E4M3_SS_TNILNSO_7ScaleInE1ELSQ_1EEEEEENS4_6LayoutINS5_IJSB_SC_SC_EEENS5_IJSC_NSA_ILi0EEESV_EEEEENS5_IJNS4_10UnderscoreESY_SY_EEEEENS4_23SM90_TMA_LOAD_MULTICASTENS4_14ComposedLayoutINS4_7SwizzleILi3ELi4ELi3EEENS4_18smem_ptr_flag_bitsILi8EEENST_INS5_IJNSA_ILi8EEESH_EEENS5_IJSH_SC_EEEEEEEvNS4_8identityES11_S1B_vS1C_EENS_8epilogue10collective6detail29Sm90TmaWarpSpecializedAdapterINS1F_15DefaultEpilogueISJ_SK_SK_NS1E_6thread17LinearCombinationISJ_Li1EffLNS1J_9ScaleType4KindE0ELNS_15FloatRoundStyleE2ESJ_EENS1_15EpilogueDefaultEEEEEvvEEEEvNT_6ParamsE,"a",@progbits
	.sectionflags	@""
	.align	4
.nv.constant0._ZN7cutlass13device_kernelINS_4gemm6kernel13GemmUniversalIN4cute5tupleIJiiiiEEENS1_10collective13CollectiveMmaINS1_37MainloopSm90TmaGmmaWarpSpecializedFP8ILi4ENS5_IJNS4_1CILi2EEESB_NSA_ILi1EEEEEENS1_35KernelTmaWarpSpecializedCooperativeEEENS5_IJNSA_ILi256EEENSA_ILi128EEESH_EEENS_12float_e4m3_tENS5_IJlSC_lEEESJ_SK_NS4_8TiledMMAINS4_8MMA_AtomIJNS4_4SM904GMMA31MMA_64x128x32_F32E4M3E4M3_SS_TNILNSO_7ScaleInE1ELSQ_1EEEEEENS4_6LayoutINS5_IJSB_SC_SC_EEENS5_IJSC_NSA_ILi0EEESV_EEEEENS5_IJNS4_10UnderscoreESY_SY_EEEEENS4_23SM90_TMA_LOAD_MULTICASTENS4_14ComposedLayoutINS4_7SwizzleILi3ELi4ELi3EEENS4_18smem_ptr_flag_bitsILi8EEENST_INS5_IJNSA_ILi8EEESH_EEENS5_IJSH_SC_EEEEEEEvNS4_8identityES11_S1B_vS1C_EENS_8epilogue10collective6detail29Sm90TmaWarpSpecializedAdapterINS1F_15DefaultEpilogueISJ_SK_SK_NS1E_6thread17LinearCombinationISJ_Li1EffLNS1J_9ScaleType4KindE0ELNS_15FloatRoundStyleE2ESJ_EENS1_15EpilogueDefaultEEEEEvvEEEEvNT_6ParamsE:
	.zero		1664


//--------------------- SYMBOLS --------------------------

	.type		.nv.reservedSmem.offset0,@object
	.size		.nv.reservedSmem.offset0,0x4
